	.target	sm_90a

	.elftype	@"ET_EXEC"


//--------------------- .note.nv.tkinfo           --------------------------
	.section	.note.nv.tkinfo,"",@"SHT_NOTE"
	.sectionflags	@"SHF_NOTE_NV_TKINFO"
	.tkinfo
        /*0018*/ 	.word	0x00000002
        /*0030*/ 	.string	""
        /*0030*/ 	.string	"ptxas"
        /*0030*/ 	.string	"Cuda compilation tools, release 13.0, V13.0.88"
        /*0030*/ 	.string	"Build cuda_13.0.r13.0/compiler.36424714_0"
        /*0030*/ 	.string	"-arch sm_90a -m 64 "



//--------------------- .note.nv.cuinfo           --------------------------
	.section	.note.nv.cuinfo,"",@"SHT_NOTE"
	.sectionflags	@"SHF_NOTE_NV_CUINFO"
        /*0018*/ 	.short	0x0002
        /*001a*/ 	.short	0x005a
        /*001c*/ 	.short	0x0082
	.zero		2


//--------------------- .nv.info                  --------------------------
	.section	.nv.info,"",@"SHT_CUDA_INFO"
	.align	4


	//----- nvinfo : EIATTR_REGCOUNT
	.align		4
        /*0000*/ 	.byte	0x04, 0x2f
        /*0002*/ 	.short	(.L_12 - .L_11)
	.align		4
.L_11:
        /*0004*/ 	.word	index@(_ZN7cutlass13device_kernelINS_4gemm6kernel13GemmUniversalIN4cute5tupleIJiiiiEEENS1_10collective13CollectiveMmaINS1_37MainloopSm90TmaGmmaWarpSpecializedFP8ILi15ENS5_IJNS4_1CILi2EEENSA_ILi1EEESC_EEENS1_35KernelTmaWarpSpecializedCooperativeEEENS5_IJNSA_ILi128EEENSA_ILi112EEENSA_ILi64EEEEEENS_12float_e4m3_tENS5_IJlSC_lEEESK_SL_NS4_8TiledMMAINS4_8MMA_AtomIJNS4_4SM904GMMA30MMA_64x16x32_F32E4M3E4M3_SS_TNILNSP_7ScaleInE1ELSR_1EEEEEENS4_6LayoutISD_NS5_IJSC_NSA_ILi0EEESV_EEEEENS5_IJNS4_10UnderscoreESY_SY_EEEEENS4_13SM90_TMA_LOADENS4_14ComposedLayoutINS4_7SwizzleILi2ELi4ELi3EEENS4_18smem_ptr_flag_bitsILi8EEENSU_INS5_IJNSA_ILi8EEESI_EEENS5_IJSI_SC_EEEEEEEvNS4_8identityENS4_23SM90_TMA_LOAD_MULTICASTES1B_vS1C_EENS_8epilogue10collective6detail29Sm90TmaWarpSpecializedAdapterINS1G_15DefaultEpilogueISK_SL_SL_NS1F_6thread17LinearCombinationISK_Li1EffLNS1K_9ScaleType4KindE0ELNS_15FloatRoundStyleE2ESK_EENS1_15EpilogueDefaultEEEEEvvEEEEvNT_6ParamsE)
        /*0008*/ 	.word	0x000000a8


	//----- nvinfo : EIATTR_FRAME_SIZE
	.align		4
.L_12:
        /*000c*/ 	.byte	0x04, 0x11
        /*000e*/ 	.short	(.L_14 - .L_13)
	.align		4
.L_13:
        /*0010*/ 	.word	index@(_ZN7cutlass13device_kernelINS_4gemm6kernel13GemmUniversalIN4cute5tupleIJiiiiEEENS1_10collective13CollectiveMmaINS1_37MainloopSm90TmaGmmaWarpSpecializedFP8ILi15ENS5_IJNS4_1CILi2EEENSA_ILi1EEESC_EEENS1_35KernelTmaWarpSpecializedCooperativeEEENS5_IJNSA_ILi128EEENSA_ILi112EEENSA_ILi64EEEEEENS_12float_e4m3_tENS5_IJlSC_lEEESK_SL_NS4_8TiledMMAINS4_8MMA_AtomIJNS4_4SM904GMMA30MMA_64x16x32_F32E4M3E4M3_SS_TNILNSP_7ScaleInE1ELSR_1EEEEEENS4_6LayoutISD_NS5_IJSC_NSA_ILi0EEESV_EEEEENS5_IJNS4_10UnderscoreESY_SY_EEEEENS4_13SM90_TMA_LOADENS4_14ComposedLayoutINS4_7SwizzleILi2ELi4ELi3EEENS4_18smem_ptr_flag_bitsILi8EEENSU_INS5_IJNSA_ILi8EEESI_EEENS5_IJSI_SC_EEEEEEEvNS4_8identityENS4_23SM90_TMA_LOAD_MULTICASTES1B_vS1C_EENS_8epilogue10collective6detail29Sm90TmaWarpSpecializedAdapterINS1G_15DefaultEpilogueISK_SL_SL_NS1F_6thread17LinearCombinationISK_Li1EffLNS1K_9ScaleType4KindE0ELNS_15FloatRoundStyleE2ESK_EENS1_15EpilogueDefaultEEEEEvvEEEEvNT_6ParamsE)
        /*0014*/ 	.word	0x00000000


	//----- nvinfo : EIATTR_MIN_STACK_SIZE
	.align		4
.L_14:
        /*0018*/ 	.byte	0x04, 0x12
        /*001a*/ 	.short	(.L_16 - .L_15)
	.align		4
.L_15:
        /*001c*/ 	.word	index@(_ZN7cutlass13device_kernelINS_4gemm6kernel13GemmUniversalIN4cute5tupleIJiiiiEEENS1_10collective13CollectiveMmaINS1_37MainloopSm90TmaGmmaWarpSpecializedFP8ILi15ENS5_IJNS4_1CILi2EEENSA_ILi1EEESC_EEENS1_35KernelTmaWarpSpecializedCooperativeEEENS5_IJNSA_ILi128EEENSA_ILi112EEENSA_ILi64EEEEEENS_12float_e4m3_tENS5_IJlSC_lEEESK_SL_NS4_8TiledMMAINS4_8MMA_AtomIJNS4_4SM904GMMA30MMA_64x16x32_F32E4M3E4M3_SS_TNILNSP_7ScaleInE1ELSR_1EEEEEENS4_6LayoutISD_NS5_IJSC_NSA_ILi0EEESV_EEEEENS5_IJNS4_10UnderscoreESY_SY_EEEEENS4_13SM90_TMA_LOADENS4_14ComposedLayoutINS4_7SwizzleILi2ELi4ELi3EEENS4_18smem_ptr_flag_bitsILi8EEENSU_INS5_IJNSA_ILi8EEESI_EEENS5_IJSI_SC_EEEEEEEvNS4_8identityENS4_23SM90_TMA_LOAD_MULTICASTES1B_vS1C_EENS_8epilogue10collective6detail29Sm90TmaWarpSpecializedAdapterINS1G_15DefaultEpilogueISK_SL_SL_NS1F_6thread17LinearCombinationISK_Li1EffLNS1K_9ScaleType4KindE0ELNS_15FloatRoundStyleE2ESK_EENS1_15EpilogueDefaultEEEEEvvEEEEvNT_6ParamsE)
        /*0020*/ 	.word	0x00000000
.L_16:


//--------------------- .nv.compat                --------------------------
	.section	.nv.compat,"",@"SHT_CUDA_COMPAT_INFO"
	.align	4
        /*0000*/ 	.byte	0x02, 0x09, 0x01, 0x00, 0x02, 0x02, 0x04, 0x00, 0x02, 0x05, 0x05, 0x00, 0x03, 0x07, 0x01, 0x01
        /*0010*/ 	.byte	0x02, 0x03, 0x01, 0x00, 0x02, 0x06, 0x01, 0x00, 0x04, 0x0b, 0x08, 0x00, 0x00, 0x00, 0x00, 0x00
        /*0020*/ 	.byte	0x00, 0x00, 0x00, 0x00


//--------------------- .nv.info._ZN7cutlass13device_kernelINS_4gemm6kernel13GemmUniversalIN4cute5tupleIJiiiiEEENS1_10collective13CollectiveMmaINS1_37MainloopSm90TmaGmmaWarpSpecializedFP8ILi15ENS5_IJNS4_1CILi2EEENSA_ILi1EEESC_EEENS1_35KernelTmaWarpSpecializedCooperativeEEENS5_IJNSA_ILi128EEENSA_ILi112EEENSA_ILi64EEEEEENS_12float_e4m3_tENS5_IJlSC_lEEESK_SL_NS4_8TiledMMAINS4_8MMA_AtomIJNS4_4SM904GMMA30MMA_64x16x32_F32E4M3E4M3_SS_TNILNSP_7ScaleInE1ELSR_1EEEEEENS4_6LayoutISD_NS5_IJSC_NSA_ILi0EEESV_EEEEENS5_IJNS4_10UnderscoreESY_SY_EEEEENS4_13SM90_TMA_LOADENS4_14ComposedLayoutINS4_7SwizzleILi2ELi4ELi3EEENS4_18smem_ptr_flag_bitsILi8EEENSU_INS5_IJNSA_ILi8EEESI_EEENS5_IJSI_SC_EEEEEEEvNS4_8identityENS4_23SM90_TMA_LOAD_MULTICASTES1B_vS1C_EENS_8epilogue10collective6detail29Sm90TmaWarpSpecializedAdapterINS1G_15DefaultEpilogueISK_SL_SL_NS1F_6thread17LinearCombinationISK_Li1EffLNS1K_9ScaleType4KindE0ELNS_15FloatRoundStyleE2ESK_EENS1_15EpilogueDefaultEEEEEvvEEEEvNT_6ParamsE --------------------------
	.section	.nv.info._ZN7cutlass13device_kernelINS_4gemm6kernel13GemmUniversalIN4cute5tupleIJiiiiEEENS1_10collective13CollectiveMmaINS1_37MainloopSm90TmaGmmaWarpSpecializedFP8ILi15ENS5_IJNS4_1CILi2EEENSA_ILi1EEESC_EEENS1_35KernelTmaWarpSpecializedCooperativeEEENS5_IJNSA_ILi128EEENSA_ILi112EEENSA_ILi64EEEEEENS_12float_e4m3_tENS5_IJlSC_lEEESK_SL_NS4_8TiledMMAINS4_8MMA_AtomIJNS4_4SM904GMMA30MMA_64x16x32_F32E4M3E4M3_SS_TNILNSP_7ScaleInE1ELSR_1EEEEEENS4_6LayoutISD_NS5_IJSC_NSA_ILi0EEESV_EEEEENS5_IJNS4_10UnderscoreESY_SY_EEEEENS4_13SM90_TMA_LOADENS4_14ComposedLayoutINS4_7SwizzleILi2ELi4ELi3EEENS4_18smem_ptr_flag_bitsILi8EEENSU_INS5_IJNSA_ILi8EEESI_EEENS5_IJSI_SC_EEEEEEEvNS4_8identityENS4_23SM90_TMA_LOAD_MULTICASTES1B_vS1C_EENS_8epilogue10collective6detail29Sm90TmaWarpSpecializedAdapterINS1G_15DefaultEpilogueISK_SL_SL_NS1F_6thread17LinearCombinationISK_Li1EffLNS1K_9ScaleType4KindE0ELNS_15FloatRoundStyleE2ESK_EENS1_15EpilogueDefaultEEEEEvvEEEEvNT_6ParamsE,"",@"SHT_CUDA_INFO"
	.sectionflags	@""
	.align	4


	//----- nvinfo : EIATTR_CUDA_API_VERSION
	.align		4
        /*0000*/ 	.byte	0x04, 0x37
        /*0002*/ 	.short	(.L_18 - .L_17)
.L_17:
        /*0004*/ 	.word	0x00000082


	//----- nvinfo : EIATTR_KPARAM_INFO
	.align		4
.L_18:
        /*0008*/ 	.byte	0x04, 0x17
        /*000a*/ 	.short	(.L_20 - .L_19)
.L_19:
        /*000c*/ 	.word	0x00000000
        /*0010*/ 	.short	0x0000
        /*0012*/ 	.short	0x0070
        /*0014*/ 	.byte	0x00, 0xf0, 0x01, 0x10


	//----- nvinfo : EIATTR_SPARSE_MMA_MASK
	.align		4
.L_20:
        /*0018*/ 	.byte	0x03, 0x50
        /*001a*/ 	.short	0x0000


	//----- nvinfo : EIATTR_MAXREG_COUNT
	.align		4
        /*001c*/ 	.byte	0x03, 0x1b
        /*001e*/ 	.short	0x00a8


	//----- nvinfo : EIATTR_NUM_BARRIERS
	.align		4
        /*0020*/ 	.byte	0x02, 0x4c
        /*0022*/ 	.byte	0x01
	.zero		1


	//----- nvinfo : EIATTR_MERCURY_ISA_VERSION
	.align		4
        /*0024*/ 	.byte	0x03, 0x5f
        /*0026*/ 	.short	0x0101


	//----- nvinfo : EIATTR_INT_WARP_WIDE_INSTR_OFFSETS
	.align		4
        /*0028*/ 	.byte	0x04, 0x31
        /*002a*/ 	.short	(.L_22 - .L_21)


	//   ....[0]....
.L_21:
        /*002c*/ 	.word	0x00000630


	//   ....[1]....
        /*0030*/ 	.word	0x00000660


	//   ....[2]....
        /*0034*/ 	.word	0x000007e0


	//----- nvinfo : EIATTR_COOP_GROUP_MASK_REGIDS
	.align		4
.L_22:
        /*0038*/ 	.byte	0x04, 0x29
        /*003a*/ 	.short	(.L_24 - .L_23)


	//   ....[0]....
.L_23:
        /*003c*/ 	.word	0xffffffff


	//   ....[1]....
        /*0040*/ 	.word	0xffffffff


	//   ....[2]....
        /*0044*/ 	.word	0xffffffff


	//   ....[3]....
        /*0048*/ 	.word	0xffffffff


	//   ....[4]....
        /*004c*/ 	.word	0xffffffff


	//   ....[5]....
        /*0050*/ 	.word	0xffffffff


	//----- nvinfo : EIATTR_COOP_GROUP_INSTR_OFFSETS
	.align		4
.L_24:
        /*0054*/ 	.byte	0x04, 0x28
        /*0056*/ 	.short	(.L_26 - .L_25)


	//   ....[0]....
.L_25:
        /*0058*/ 	.word	0x00000060


	//   ....[1]....
        /*005c*/ 	.word	0x00000070


	//   ....[2]....
        /*0060*/ 	.word	0x00000130


	//   ....[3]....
        /*0064*/ 	.word	0x00000460


	//   ....[4]....
        /*0068*/ 	.word	0x00000980


	//   ....[5]....
        /*006c*/ 	.word	0x00001400


	//----- nvinfo : EIATTR_REG_RECONFIG
	.align		4
.L_26:
        /*0070*/ 	.byte	0x01, 0x54
	.zero		2


	//----- nvinfo : EIATTR_MBARRIER_INSTR_OFFSETS
	.align		4
        /*0074*/ 	.byte	0x04, 0x39
        /*0076*/ 	.short	(.L_28 - .L_27)


	//   ....[0]....
.L_27:
        /*0078*/ 	.word	0x00000250
        /*007c*/ 	.word	0x000000ff
        /*0080*/ 	.word	0x00000000
        /*0084*/ 	.short	0x0100
        /*0086*/ 	.byte	0x08
	.zero		1


	//   ....[1]....
        /*0088*/ 	.word	0x00000260
        /*008c*/ 	.word	0x000000ff
        /*0090*/ 	.word	0x00000078
        /*0094*/ 	.short	0x0100
        /*0096*/ 	.byte	0x08
	.zero		1


	//   ....[2]....
        /*0098*/ 	.word	0x00000270
        /*009c*/ 	.word	0x000000ff
        /*00a0*/ 	.word	0x00000008
        /*00a4*/ 	.short	0x0100
        /*00a6*/ 	.byte	0x08
	.zero		1


	//   ....[3]....
        /*00a8*/ 	.word	0x00000280
        /*00ac*/ 	.word	0x000000ff
        /*00b0*/ 	.word	0x00000080
        /*00b4*/ 	.short	0x0100
        /*00b6*/ 	.byte	0x08
	.zero		1


	//   ....[4]....
        /*00b8*/ 	.word	0x00000290
        /*00bc*/ 	.word	0x000000ff
        /*00c0*/ 	.word	0x00000010
        /*00c4*/ 	.short	0x0100
        /*00c6*/ 	.byte	0x08
	.zero		1


	//   ....[5]....
        /*00c8*/ 	.word	0x000002a0
        /*00cc*/ 	.word	0x000000ff
        /*00d0*/ 	.word	0x00000088
        /*00d4*/ 	.short	0x0100
        /*00d6*/ 	.byte	0x08
	.zero		1


	//   ....[6]....
        /*00d8*/ 	.word	0x000002b0
        /*00dc*/ 	.word	0x000000ff
        /*00e0*/ 	.word	0x00000018
        /*00e4*/ 	.short	0x0100
        /*00e6*/ 	.byte	0x08
	.zero		1


	//   ....[7]....
        /*00e8*/ 	.word	0x000002c0
        /*00ec*/ 	.word	0x000000ff
        /*00f0*/ 	.word	0x00000090
        /*00f4*/ 	.short	0x0100
        /*00f6*/ 	.byte	0x08
	.zero		1


	//   ....[8]....
        /*00f8*/ 	.word	0x000002d0
        /*00fc*/ 	.word	0x000000ff
        /*0100*/ 	.word	0x00000020
        /*0104*/ 	.short	0x0100
        /*0106*/ 	.byte	0x08
	.zero		1


	//   ....[9]....
        /*0108*/ 	.word	0x000002e0
        /*010c*/ 	.word	0x000000ff
        /*0110*/ 	.word	0x00000098
        /*0114*/ 	.short	0x0100
        /*0116*/ 	.byte	0x08
	.zero		1


	//   ....[10]....
        /*0118*/ 	.word	0x000002f0
        /*011c*/ 	.word	0x000000ff
        /*0120*/ 	.word	0x00000028
        /*0124*/ 	.short	0x0100
        /*0126*/ 	.byte	0x08
	.zero		1


	//   ....[11]....
        /*0128*/ 	.word	0x00000300
        /*012c*/ 	.word	0x000000ff
        /*0130*/ 	.word	0x000000a0
        /*0134*/ 	.short	0x0100
        /*0136*/ 	.byte	0x08
	.zero		1


	//   ....[12]....
        /*0138*/ 	.word	0x00000310
        /*013c*/ 	.word	0x000000ff
        /*0140*/ 	.word	0x00000030
        /*0144*/ 	.short	0x0100
        /*0146*/ 	.byte	0x08
	.zero		1


	//   ....[13]....
        /*0148*/ 	.word	0x00000320
        /*014c*/ 	.word	0x000000ff
        /*0150*/ 	.word	0x000000a8
        /*0154*/ 	.short	0x0100
        /*0156*/ 	.byte	0x08
	.zero		1


	//   ....[14]....
        /*0158*/ 	.word	0x00000330
        /*015c*/ 	.word	0x000000ff
        /*0160*/ 	.word	0x00000038
        /*0164*/ 	.short	0x0100
        /*0166*/ 	.byte	0x08
	.zero		1


	//   ....[15]....
        /*0168*/ 	.word	0x00000340
        /*016c*/ 	.word	0x000000ff
        /*0170*/ 	.word	0x000000b0
        /*0174*/ 	.short	0x0100
        /*0176*/ 	.byte	0x08
	.zero		1


	//   ....[16]....
        /*0178*/ 	.word	0x00000350
        /*017c*/ 	.word	0x000000ff
        /*0180*/ 	.word	0x00000040
        /*0184*/ 	.short	0x0100
        /*0186*/ 	.byte	0x08
	.zero		1


	//   ....[17]....
        /*0188*/ 	.word	0x00000360
        /*018c*/ 	.word	0x000000ff
        /*0190*/ 	.word	0x000000b8
        /*0194*/ 	.short	0x0100
        /*0196*/ 	.byte	0x08
	.zero		1


	//   ....[18]....
        /*0198*/ 	.word	0x00000370
        /*019c*/ 	.word	0x000000ff
        /*01a0*/ 	.word	0x00000048
        /*01a4*/ 	.short	0x0100
        /*01a6*/ 	.byte	0x08
	.zero		1


	//   ....[19]....
        /*01a8*/ 	.word	0x00000380
        /*01ac*/ 	.word	0x000000ff
        /*01b0*/ 	.word	0x000000c0
        /*01b4*/ 	.short	0x0100
        /*01b6*/ 	.byte	0x08
	.zero		1


	//   ....[20]....
        /*01b8*/ 	.word	0x00000390
        /*01bc*/ 	.word	0x000000ff
        /*01c0*/ 	.word	0x00000050
        /*01c4*/ 	.short	0x0100
        /*01c6*/ 	.byte	0x08
	.zero		1


	//   ....[21]....
        /*01c8*/ 	.word	0x000003a0
        /*01cc*/ 	.word	0x000000ff
        /*01d0*/ 	.word	0x000000c8
        /*01d4*/ 	.short	0x0100
        /*01d6*/ 	.byte	0x08
	.zero		1


	//   ....[22]....
        /*01d8*/ 	.word	0x000003b0
        /*01dc*/ 	.word	0x000000ff
        /*01e0*/ 	.word	0x00000058
        /*01e4*/ 	.short	0x0100
        /*01e6*/ 	.byte	0x08
	.zero		1


	//   ....[23]....
        /*01e8*/ 	.word	0x000003c0
        /*01ec*/ 	.word	0x000000ff
        /*01f0*/ 	.word	0x000000d0
        /*01f4*/ 	.short	0x0100
        /*01f6*/ 	.byte	0x08
	.zero		1


	//   ....[24]....
        /*01f8*/ 	.word	0x000003d0
        /*01fc*/ 	.word	0x000000ff
        /*0200*/ 	.word	0x00000060
        /*0204*/ 	.short	0x0100
        /*0206*/ 	.byte	0x08
	.zero		1


	//   ....[25]....
        /*0208*/ 	.word	0x000003e0
        /*020c*/ 	.word	0x000000ff
        /*0210*/ 	.word	0x000000d8
        /*0214*/ 	.short	0x0100
        /*0216*/ 	.byte	0x08
	.zero		1


	//   ....[26]....
        /*0218*/ 	.word	0x000003f0
        /*021c*/ 	.word	0x000000ff
        /*0220*/ 	.word	0x00000068
        /*0224*/ 	.short	0x0100
        /*0226*/ 	.byte	0x08
	.zero		1


	//   ....[27]....
        /*0228*/ 	.word	0x00000400
        /*022c*/ 	.word	0x000000ff
        /*0230*/ 	.word	0x000000e0
        /*0234*/ 	.short	0x0100
        /*0236*/ 	.byte	0x08
	.zero		1


	//   ....[28]....
        /*0238*/ 	.word	0x00000410
        /*023c*/ 	.word	0x000000ff
        /*0240*/ 	.word	0x00000070
        /*0244*/ 	.short	0x0100
        /*0246*/ 	.byte	0x08
	.zero		1


	//   ....[29]....
        /*0248*/ 	.word	0x00000420
        /*024c*/ 	.word	0x000000ff
        /*0250*/ 	.word	0x000000e8
        /*0254*/ 	.short	0x0100
        /*0256*/ 	.byte	0x08
	.zero		1


	//   ....[30]....
        /*0258*/ 	.word	0x00000870
        /*025c*/ 	.word	0x000000ff
        /*0260*/ 	.word	0x00000100
        /*0264*/ 	.short	0x0100
        /*0266*/ 	.byte	0x06
	.zero		1


	//   ....[31]....
        /*0268*/ 	.word	0x00000910
        /*026c*/ 	.word	0x000000ff
        /*0270*/ 	.word	0x00000108
        /*0274*/ 	.short	0x0100
        /*0276*/ 	.byte	0x06
	.zero		1


	//   ....[32]....
        /*0278*/ 	.word	0x000018a0
        /*027c*/ 	.word	0x000000ff
        /*0280*/ 	.word	0x00000000
        /*0284*/ 	.short	0x010a
        /*0286*/ 	.byte	0x07
	.zero		1


	//   ....[33]....
        /*0288*/ 	.word	0x00001900
        /*028c*/ 	.word	0x000000ff
        /*0290*/ 	.word	0x00000000
        /*0294*/ 	.short	0x010a
        /*0296*/ 	.byte	0x07
	.zero		1


	//   ....[34]....
        /*0298*/ 	.word	0x00002470
        /*029c*/ 	.word	0x000000ff
        /*02a0*/ 	.word	0x00000000
        /*02a4*/ 	.short	0x010a
        /*02a6*/ 	.byte	0x0e
	.zero		1


	//   ....[35]....
        /*02a8*/ 	.word	0x000024b0
        /*02ac*/ 	.word	0x000000ff
        /*02b0*/ 	.word	0x00000000
        /*02b4*/ 	.short	0x010a
        /*02b6*/ 	.byte	0x0e
	.zero		1


	//   ....[36]....
        /*02b8*/ 	.word	0x00002dc0
        /*02bc*/ 	.word	0x0000007e
        /*02c0*/ 	.word	0x00000000
        /*02c4*/ 	.short	0x0101
        /*02c6*/ 	.byte	0x3f
	.zero		1


	//   ....[37]....
        /*02c8*/ 	.word	0x000033e0
        /*02cc*/ 	.word	0x0000000c
        /*02d0*/ 	.word	0x00000000
        /*02d4*/ 	.short	0x0101
        /*02d6*/ 	.byte	0x3f
	.zero		1


	//   ....[38]....
        /*02d8*/ 	.word	0x00008780
        /*02dc*/ 	.word	0x00000014
        /*02e0*/ 	.word	0x00000078
        /*02e4*/ 	.short	0x010a
        /*02e6*/ 	.byte	0x3f
	.zero		1


	//   ....[39]....
        /*02e8*/ 	.word	0x00008b00
        /*02ec*/ 	.word	0x00000008
        /*02f0*/ 	.word	0x00000108
        /*02f4*/ 	.short	0x0101
        /*02f6*/ 	.byte	0x3f
	.zero		1


	//   ....[40]....
        /*02f8*/ 	.word	0x00009220
        /*02fc*/ 	.word	0x00000006
        /*0300*/ 	.word	0x00000000
        /*0304*/ 	.short	0x010a
        /*0306*/ 	.byte	0x3f
	.zero		1


	//   ....[41]....
        /*0308*/ 	.word	0x000092a0
        /*030c*/ 	.word	0x00000007
        /*0310*/ 	.word	0x00000000
        /*0314*/ 	.short	0x010a
        /*0316*/ 	.byte	0x3f
	.zero		1


	//   ....[42]....
        /*0318*/ 	.word	0x00009330
        /*031c*/ 	.word	0x00000006
        /*0320*/ 	.word	0x00000000
        /*0324*/ 	.short	0x010a
        /*0326*/ 	.byte	0x3f
	.zero		1


	//   ....[43]....
        /*0328*/ 	.word	0x000093c0
        /*032c*/ 	.word	0x00000009
        /*0330*/ 	.word	0x00000000
        /*0334*/ 	.short	0x010a
        /*0336*/ 	.byte	0x3f
	.zero		1


	//   ....[44]....
        /*0338*/ 	.word	0x00009450
        /*033c*/ 	.word	0x00000006
        /*0340*/ 	.word	0x00000000
        /*0344*/ 	.short	0x010a
        /*0346*/ 	.byte	0x3f
	.zero		1


	//   ....[45]....
        /*0348*/ 	.word	0x000094e0
        /*034c*/ 	.word	0x00000009
        /*0350*/ 	.word	0x00000000
        /*0354*/ 	.short	0x010a
        /*0356*/ 	.byte	0x3f
	.zero		1


	//   ....[46]....
        /*0358*/ 	.word	0x00009570
        /*035c*/ 	.word	0x00000006
        /*0360*/ 	.word	0x00000000
        /*0364*/ 	.short	0x010a
        /*0366*/ 	.byte	0x3f
	.zero		1


	//   ....[47]....
        /*0368*/ 	.word	0x00009600
        /*036c*/ 	.word	0x00000009
        /*0370*/ 	.word	0x00000000
        /*0374*/ 	.short	0x010a
        /*0376*/ 	.byte	0x3f
	.zero		1


	//   ....[48]....
        /*0378*/ 	.word	0x00009690
        /*037c*/ 	.word	0x00000006
        /*0380*/ 	.word	0x00000000
        /*0384*/ 	.short	0x010a
        /*0386*/ 	.byte	0x3f
	.zero		1


	//   ....[49]....
        /*0388*/ 	.word	0x00009720
        /*038c*/ 	.word	0x00000009
        /*0390*/ 	.word	0x00000000
        /*0394*/ 	.short	0x010a
        /*0396*/ 	.byte	0x3f
	.zero		1


	//   ....[50]....
        /*0398*/ 	.word	0x000097b0
        /*039c*/ 	.word	0x00000006
        /*03a0*/ 	.word	0x00000000
        /*03a4*/ 	.short	0x010a
        /*03a6*/ 	.byte	0x3f
	.zero		1


	//   ....[51]....
        /*03a8*/ 	.word	0x00009840
        /*03ac*/ 	.word	0x00000009
        /*03b0*/ 	.word	0x00000000
        /*03b4*/ 	.short	0x010a
        /*03b6*/ 	.byte	0x3f
	.zero		1


	//   ....[52]....
        /*03b8*/ 	.word	0x000098d0
        /*03bc*/ 	.word	0x0000000a
        /*03c0*/ 	.word	0x00000000
        /*03c4*/ 	.short	0x010a
        /*03c6*/ 	.byte	0x3f
	.zero		1


	//   ....[53]....
        /*03c8*/ 	.word	0x00009960
        /*03cc*/ 	.word	0x0000000b
        /*03d0*/ 	.word	0x00000000
        /*03d4*/ 	.short	0x010a
        /*03d6*/ 	.byte	0x3f
	.zero		1


	//   ....[54]....
        /*03d8*/ 	.word	0x000099f0
        /*03dc*/ 	.word	0x00000003
        /*03e0*/ 	.word	0x00000000
        /*03e4*/ 	.short	0x010a
        /*03e6*/ 	.byte	0x3f
	.zero		1


	//   ....[55]....
        /*03e8*/ 	.word	0x00009a60
        /*03ec*/ 	.word	0x0000000d
        /*03f0*/ 	.word	0x00000000
        /*03f4*/ 	.short	0x010a
        /*03f6*/ 	.byte	0x3f
	.zero		1


	//   ....[56]....
        /*03f8*/ 	.word	0x00009ac0
        /*03fc*/ 	.word	0x00000081
        /*0400*/ 	.word	0x00000000
        /*0404*/ 	.short	0x010a
        /*0406*/ 	.byte	0x3f
	.zero		1


	//   ....[57]....
        /*0408*/ 	.word	0x00009b90
        /*040c*/ 	.word	0x00000014
        /*0410*/ 	.word	0x00000078
        /*0414*/ 	.short	0x010a
        /*0416*/ 	.byte	0x3f
	.zero		1


	//   ....[58]....
        /*0418*/ 	.word	0x00009c60
        /*041c*/ 	.word	0x00000006
        /*0420*/ 	.word	0x00000000
        /*0424*/ 	.short	0x010a
        /*0426*/ 	.byte	0x3f
	.zero		1


	//   ....[59]....
        /*0428*/ 	.word	0x00009cb0
        /*042c*/ 	.word	0x00000007
        /*0430*/ 	.word	0x00000000
        /*0434*/ 	.short	0x010a
        /*0436*/ 	.byte	0x3f
	.zero		1


	//   ....[60]....
        /*0438*/ 	.word	0x00009d00
        /*043c*/ 	.word	0x00000006
        /*0440*/ 	.word	0x00000000
        /*0444*/ 	.short	0x010a
        /*0446*/ 	.byte	0x3f
	.zero		1


	//   ....[61]....
        /*0448*/ 	.word	0x00009d50
        /*044c*/ 	.word	0x00000009
        /*0450*/ 	.word	0x00000000
        /*0454*/ 	.short	0x010a
        /*0456*/ 	.byte	0x3f
	.zero		1


	//   ....[62]....
        /*0458*/ 	.word	0x00009da0
        /*045c*/ 	.word	0x00000006
        /*0460*/ 	.word	0x00000000
        /*0464*/ 	.short	0x010a
        /*0466*/ 	.byte	0x3f
	.zero		1


	//   ....[63]....
        /*0468*/ 	.word	0x00009df0
        /*046c*/ 	.word	0x00000009
        /*0470*/ 	.word	0x00000000
        /*0474*/ 	.short	0x010a
        /*0476*/ 	.byte	0x3f
	.zero		1


	//   ....[64]....
        /*0478*/ 	.word	0x00009e40
        /*047c*/ 	.word	0x00000006
        /*0480*/ 	.word	0x00000000
        /*0484*/ 	.short	0x010a
        /*0486*/ 	.byte	0x3f
	.zero		1


	//   ....[65]....
        /*0488*/ 	.word	0x00009e90
        /*048c*/ 	.word	0x00000009
        /*0490*/ 	.word	0x00000000
        /*0494*/ 	.short	0x010a
        /*0496*/ 	.byte	0x3f
	.zero		1


	//   ....[66]....
        /*0498*/ 	.word	0x00009ee0
        /*049c*/ 	.word	0x00000006
        /*04a0*/ 	.word	0x00000000
        /*04a4*/ 	.short	0x010a
        /*04a6*/ 	.byte	0x3f
	.zero		1


	//   ....[67]....
        /*04a8*/ 	.word	0x00009f30
        /*04ac*/ 	.word	0x00000009
        /*04b0*/ 	.word	0x00000000
        /*04b4*/ 	.short	0x010a
        /*04b6*/ 	.byte	0x3f
	.zero		1


	//   ....[68]....
        /*04b8*/ 	.word	0x00009f80
        /*04bc*/ 	.word	0x00000006
        /*04c0*/ 	.word	0x00000000
        /*04c4*/ 	.short	0x010a
        /*04c6*/ 	.byte	0x3f
	.zero		1


	//   ....[69]....
        /*04c8*/ 	.word	0x00009fd0
        /*04cc*/ 	.word	0x00000009
        /*04d0*/ 	.word	0x00000000
        /*04d4*/ 	.short	0x010a
        /*04d6*/ 	.byte	0x3f
	.zero		1


	//   ....[70]....
        /*04d8*/ 	.word	0x0000a020
        /*04dc*/ 	.word	0x0000000a
        /*04e0*/ 	.word	0x00000000
        /*04e4*/ 	.short	0x010a
        /*04e6*/ 	.byte	0x3f
	.zero		1


	//   ....[71]....
        /*04e8*/ 	.word	0x0000a070
        /*04ec*/ 	.word	0x0000000b
        /*04f0*/ 	.word	0x00000000
        /*04f4*/ 	.short	0x010a
        /*04f6*/ 	.byte	0x3f
	.zero		1


	//----- nvinfo : EIATTR_NUM_MBARRIERS
	.align		4
.L_28:
        /*04f8*/ 	.byte	0x03, 0x38
        /*04fa*/ 	.short	0x0020


	//----- nvinfo : EIATTR_EXIT_INSTR_OFFSETS
	.align		4
        /*04fc*/ 	.byte	0x04, 0x1c
        /*04fe*/ 	.short	(.L_30 - .L_29)


	//   ....[0]....
.L_29:
        /*0500*/ 	.word	0x00000ae0


	//   ....[1]....
        /*0504*/ 	.word	0x000012d0


	//   ....[2]....
        /*0508*/ 	.word	0x00007eb0


	//   ....[3]....
        /*050c*/ 	.word	0x00008410


	//   ....[4]....
        /*0510*/ 	.word	0x00009a40


	//----- nvinfo : EIATTR_MAX_THREADS
	.align		4
.L_30:
        /*0514*/ 	.byte	0x04, 0x05
        /*0516*/ 	.short	(.L_32 - .L_31)
.L_31:
        /*0518*/ 	.word	0x00000180
        /*051c*/ 	.word	0x00000001
        /*0520*/ 	.word	0x00000001


	//----- nvinfo : EIATTR_CRS_STACK_SIZE
	.align		4
.L_32:
        /*0524*/ 	.byte	0x04, 0x1e
        /*0526*/ 	.short	(.L_34 - .L_33)
.L_33:
        /*0528*/ 	.word	0x00000000


	//----- nvinfo : EIATTR_CBANK_PARAM_SIZE
	.align		4
.L_34:
        /*052c*/ 	.byte	0x03, 0x19
        /*052e*/ 	.short	0x0470


	//----- nvinfo : EIATTR_PARAM_CBANK
	.align		4
        /*0530*/ 	.byte	0x04, 0x0a
        /*0532*/ 	.short	(.L_36 - .L_35)
	.align		4
.L_35:
        /*0534*/ 	.word	index@(.nv.constant0._ZN7cutlass13device_kernelINS_4gemm6kernel13GemmUniversalIN4cute5tupleIJiiiiEEENS1_10collective13CollectiveMmaINS1_37MainloopSm90TmaGmmaWarpSpecializedFP8ILi15ENS5_IJNS4_1CILi2EEENSA_ILi1EEESC_EEENS1_35KernelTmaWarpSpecializedCooperativeEEENS5_IJNSA_ILi128EEENSA_ILi112EEENSA_ILi64EEEEEENS_12float_e4m3_tENS5_IJlSC_lEEESK_SL_NS4_8TiledMMAINS4_8MMA_AtomIJNS4_4SM904GMMA30MMA_64x16x32_F32E4M3E4M3_SS_TNILNSP_7ScaleInE1ELSR_1EEEEEENS4_6LayoutISD_NS5_IJSC_NSA_ILi0EEESV_EEEEENS5_IJNS4_10UnderscoreESY_SY_EEEEENS4_13SM90_TMA_LOADENS4_14ComposedLayoutINS4_7SwizzleILi2ELi4ELi3EEENS4_18smem_ptr_flag_bitsILi8EEENSU_INS5_IJNSA_ILi8EEESI_EEENS5_IJSI_SC_EEEEEEEvNS4_8identityENS4_23SM90_TMA_LOAD_MULTICASTES1B_vS1C_EENS_8epilogue10collective6detail29Sm90TmaWarpSpecializedAdapterINS1G_15DefaultEpilogueISK_SL_SL_NS1F_6thread17LinearCombinationISK_Li1EffLNS1K_9ScaleType4KindE0ELNS_15FloatRoundStyleE2ESK_EENS1_15EpilogueDefaultEEEEEvvEEEEvNT_6ParamsE)
        /*0538*/ 	.short	0x0210
        /*053a*/ 	.short	0x0470


	//----- nvinfo : EIATTR_SW_WAR
	.align		4
.L_36:
        /*053c*/ 	.byte	0x04, 0x36
        /*053e*/ 	.short	(.L_38 - .L_37)
.L_37:
        /*0540*/ 	.word	0x00000008
.L_38:


//--------------------- .nv.callgraph             --------------------------
	.section	.nv.callgraph,"",@"SHT_CUDA_CALLGRAPH"
	.align	4
	.sectionentsize	8
	.align		4
        /*0000*/ 	.word	0x00000000
	.align		4
        /*0004*/ 	.word	0xffffffff
	.align		4
        /*0008*/ 	.word	0x00000000
	.align		4
        /*000c*/ 	.word	0xfffffffe
	.align		4
        /*0010*/ 	.word	0x00000000
	.align		4
        /*0014*/ 	.word	0xfffffffd
	.align		4
        /*0018*/ 	.word	0x00000000
	.align		4
        /*001c*/ 	.word	0xfffffffc


//--------------------- .nv.constant4             --------------------------
	.section	.nv.constant4,"a",@progbits
	.align	8
	.align		8
.nv.constant4:
        /*0000*/ 	.dword	_ZN39_INTERNAL_7ae4a4a1_4_k_cu_8033180b_34154cuda3std3__45__cpo5beginE
	.align		8
        /*0008*/ 	.dword	_ZN39_INTERNAL_7ae4a4a1_4_k_cu_8033180b_34154cuda3std3__45__cpo3endE
	.align		8
        /*0010*/ 	.dword	_ZN39_INTERNAL_7ae4a4a1_4_k_cu_8033180b_34154cuda3std3__45__cpo6cbeginE
	.align		8
        /*0018*/ 	.dword	_ZN39_INTERNAL_7ae4a4a1_4_k_cu_8033180b_34154cuda3std3__45__cpo4cendE
	.align		8
        /*0020*/ 	.dword	_ZN39_INTERNAL_7ae4a4a1_4_k_cu_8033180b_34154cuda3std3__441_GLOBAL__N__7ae4a4a1_4_k_cu_8033180b_34156ignoreE
	.align		8
        /*0028*/ 	.dword	_ZN39_INTERNAL_7ae4a4a1_4_k_cu_8033180b_34154cuda3std3__419piecewise_constructE
	.align		8
        /*0030*/ 	.dword	_ZN39_INTERNAL_7ae4a4a1_4_k_cu_8033180b_34154cuda3std3__48in_placeE
	.align		8
        /*0038*/ 	.dword	_ZN39_INTERNAL_7ae4a4a1_4_k_cu_8033180b_34154cuda3std6ranges3__45__cpo4swapE
	.align		8
        /*0040*/ 	.dword	_ZN39_INTERNAL_7ae4a4a1_4_k_cu_8033180b_34154cuda3std6ranges3__45__cpo9iter_moveE
	.align		8
        /*0048*/ 	.dword	_ZN39_INTERNAL_7ae4a4a1_4_k_cu_8033180b_34154cute7productE
	.align		8
        /*0050*/ 	.dword	_ZN39_INTERNAL_7ae4a4a1_4_k_cu_8033180b_34154cute1_E


//--------------------- .text._ZN7cutlass13device_kernelINS_4gemm6kernel13GemmUniversalIN4cute5tupleIJiiiiEEENS1_10collective13CollectiveMmaINS1_37MainloopSm90TmaGmmaWarpSpecializedFP8ILi15ENS5_IJNS4_1CILi2EEENSA_ILi1EEESC_EEENS1_35KernelTmaWarpSpecializedCooperativeEEENS5_IJNSA_ILi128EEENSA_ILi112EEENSA_ILi64EEEEEENS_12float_e4m3_tENS5_IJlSC_lEEESK_SL_NS4_8TiledMMAINS4_8MMA_AtomIJNS4_4SM904GMMA30MMA_64x16x32_F32E4M3E4M3_SS_TNILNSP_7ScaleInE1ELSR_1EEEEEENS4_6LayoutISD_NS5_IJSC_NSA_ILi0EEESV_EEEEENS5_IJNS4_10UnderscoreESY_SY_EEEEENS4_13SM90_TMA_LOADENS4_14ComposedLayoutINS4_7SwizzleILi2ELi4ELi3EEENS4_18smem_ptr_flag_bitsILi8EEENSU_INS5_IJNSA_ILi8EEESI_EEENS5_IJSI_SC_EEEEEEEvNS4_8identityENS4_23SM90_TMA_LOAD_MULTICASTES1B_vS1C_EENS_8epilogue10collective6detail29Sm90TmaWarpSpecializedAdapterINS1G_15DefaultEpilogueISK_SL_SL_NS1F_6thread17LinearCombinationISK_Li1EffLNS1K_9ScaleType4KindE0ELNS_15FloatRoundStyleE2ESK_EENS1_15EpilogueDefaultEEEEEvvEEEEvNT_6ParamsE --------------------------
	.section	.text._ZN7cutlass13device_kernelINS_4gemm6kernel13GemmUniversalIN4cute5tupleIJiiiiEEENS1_10collective13CollectiveMmaINS1_37MainloopSm90TmaGmmaWarpSpecializedFP8ILi15ENS5_IJNS4_1CILi2EEENSA_ILi1EEESC_EEENS1_35KernelTmaWarpSpecializedCooperativeEEENS5_IJNSA_ILi128EEENSA_ILi112EEENSA_ILi64EEEEEENS_12float_e4m3_tENS5_IJlSC_lEEESK_SL_NS4_8TiledMMAINS4_8MMA_AtomIJNS4_4SM904GMMA30MMA_64x16x32_F32E4M3E4M3_SS_TNILNSP_7ScaleInE1ELSR_1EEEEEENS4_6LayoutISD_NS5_IJSC_NSA_ILi0EEESV_EEEEENS5_IJNS4_10UnderscoreESY_SY_EEEEENS4_13SM90_TMA_LOADENS4_14ComposedLayoutINS4_7SwizzleILi2ELi4ELi3EEENS4_18smem_ptr_flag_bitsILi8EEENSU_INS5_IJNSA_ILi8EEESI_EEENS5_IJSI_SC_EEEEEEEvNS4_8identityENS4_23SM90_TMA_LOAD_MULTICASTES1B_vS1C_EENS_8epilogue10collective6detail29Sm90TmaWarpSpecializedAdapterINS1G_15DefaultEpilogueISK_SL_SL_NS1F_6thread17LinearCombinationISK_Li1EffLNS1K_9ScaleType4KindE0ELNS_15FloatRoundStyleE2ESK_EENS1_15EpilogueDefaultEEEEEvvEEEEvNT_6ParamsE,"ax",@progbits
	.align	128
.text._ZN7cutlass13device_kernelINS_4gemm6kernel13GemmUniversalIN4cute5tupleIJiiiiEEENS1_10collective13CollectiveMmaINS1_37MainloopSm90TmaGmmaWarpSpecializedFP8ILi15ENS5_IJNS4_1CILi2EEENSA_ILi1EEESC_EEENS1_35KernelTmaWarpSpecializedCooperativeEEENS5_IJNSA_ILi128EEENSA_ILi112EEENSA_ILi64EEEEEENS_12float_e4m3_tENS5_IJlSC_lEEESK_SL_NS4_8TiledMMAINS4_8MMA_AtomIJNS4_4SM904GMMA30MMA_64x16x32_F32E4M3E4M3_SS_TNILNSP_7ScaleInE1ELSR_1EEEEEENS4_6LayoutISD_NS5_IJSC_NSA_ILi0EEESV_EEEEENS5_IJNS4_10UnderscoreESY_SY_EEEEENS4_13SM90_TMA_LOADENS4_14ComposedLayoutINS4_7SwizzleILi2ELi4ELi3EEENS4_18smem_ptr_flag_bitsILi8EEENSU_INS5_IJNSA_ILi8EEESI_EEENS5_IJSI_SC_EEEEEEEvNS4_8identityENS4_23SM90_TMA_LOAD_MULTICASTES1B_vS1C_EENS_8epilogue10collective6detail29Sm90TmaWarpSpecializedAdapterINS1G_15DefaultEpilogueISK_SL_SL_NS1F_6thread17LinearCombinationISK_Li1EffLNS1K_9ScaleType4KindE0ELNS_15FloatRoundStyleE2ESK_EENS1_15EpilogueDefaultEEEEEvvEEEEvNT_6ParamsE:
        .type           _ZN7cutlass13device_kernelINS_4gemm6kernel13GemmUniversalIN4cute5tupleIJiiiiEEENS1_10collective13CollectiveMmaINS1_37MainloopSm90TmaGmmaWarpSpecializedFP8ILi15ENS5_IJNS4_1CILi2EEENSA_ILi1EEESC_EEENS1_35KernelTmaWarpSpecializedCooperativeEEENS5_IJNSA_ILi128EEENSA_ILi112EEENSA_ILi64EEEEEENS_12float_e4m3_tENS5_IJlSC_lEEESK_SL_NS4_8TiledMMAINS4_8MMA_AtomIJNS4_4SM904GMMA30MMA_64x16x32_F32E4M3E4M3_SS_TNILNSP_7ScaleInE1ELSR_1EEEEEENS4_6LayoutISD_NS5_IJSC_NSA_ILi0EEESV_EEEEENS5_IJNS4_10UnderscoreESY_SY_EEEEENS4_13SM90_TMA_LOADENS4_14ComposedLayoutINS4_7SwizzleILi2ELi4ELi3EEENS4_18smem_ptr_flag_bitsILi8EEENSU_INS5_IJNSA_ILi8EEESI_EEENS5_IJSI_SC_EEEEEEEvNS4_8identityENS4_23SM90_TMA_LOAD_MULTICASTES1B_vS1C_EENS_8epilogue10collective6detail29Sm90TmaWarpSpecializedAdapterINS1G_15DefaultEpilogueISK_SL_SL_NS1F_6thread17LinearCombinationISK_Li1EffLNS1K_9ScaleType4KindE0ELNS_15FloatRoundStyleE2ESK_EENS1_15EpilogueDefaultEEEEEvvEEEEvNT_6ParamsE,@function
        .size           _ZN7cutlass13device_kernelINS_4gemm6kernel13GemmUniversalIN4cute5tupleIJiiiiEEENS1_10collective13CollectiveMmaINS1_37MainloopSm90TmaGmmaWarpSpecializedFP8ILi15ENS5_IJNS4_1CILi2EEENSA_ILi1EEESC_EEENS1_35KernelTmaWarpSpecializedCooperativeEEENS5_IJNSA_ILi128EEENSA_ILi112EEENSA_ILi64EEEEEENS_12float_e4m3_tENS5_IJlSC_lEEESK_SL_NS4_8TiledMMAINS4_8MMA_AtomIJNS4_4SM904GMMA30MMA_64x16x32_F32E4M3E4M3_SS_TNILNSP_7ScaleInE1ELSR_1EEEEEENS4_6LayoutISD_NS5_IJSC_NSA_ILi0EEESV_EEEEENS5_IJNS4_10UnderscoreESY_SY_EEEEENS4_13SM90_TMA_LOADENS4_14ComposedLayoutINS4_7SwizzleILi2ELi4ELi3EEENS4_18smem_ptr_flag_bitsILi8EEENSU_INS5_IJNSA_ILi8EEESI_EEENS5_IJSI_SC_EEEEEEEvNS4_8identityENS4_23SM90_TMA_LOAD_MULTICASTES1B_vS1C_EENS_8epilogue10collective6detail29Sm90TmaWarpSpecializedAdapterINS1G_15DefaultEpilogueISK_SL_SL_NS1F_6thread17LinearCombinationISK_Li1EffLNS1K_9ScaleType4KindE0ELNS_15FloatRoundStyleE2ESK_EENS1_15EpilogueDefaultEEEEEvvEEEEvNT_6ParamsE,(.L_x_213 - _ZN7cutlass13device_kernelINS_4gemm6kernel13GemmUniversalIN4cute5tupleIJiiiiEEENS1_10collective13CollectiveMmaINS1_37MainloopSm90TmaGmmaWarpSpecializedFP8ILi15ENS5_IJNS4_1CILi2EEENSA_ILi1EEESC_EEENS1_35KernelTmaWarpSpecializedCooperativeEEENS5_IJNSA_ILi128EEENSA_ILi112EEENSA_ILi64EEEEEENS_12float_e4m3_tENS5_IJlSC_lEEESK_SL_NS4_8TiledMMAINS4_8MMA_AtomIJNS4_4SM904GMMA30MMA_64x16x32_F32E4M3E4M3_SS_TNILNSP_7ScaleInE1ELSR_1EEEEEENS4_6LayoutISD_NS5_IJSC_NSA_ILi0EEESV_EEEEENS5_IJNS4_10UnderscoreESY_SY_EEEEENS4_13SM90_TMA_LOADENS4_14ComposedLayoutINS4_7SwizzleILi2ELi4ELi3EEENS4_18smem_ptr_flag_bitsILi8EEENSU_INS5_IJNSA_ILi8EEESI_EEENS5_IJSI_SC_EEEEEEEvNS4_8identityENS4_23SM90_TMA_LOAD_MULTICASTES1B_vS1C_EENS_8epilogue10collective6detail29Sm90TmaWarpSpecializedAdapterINS1G_15DefaultEpilogueISK_SL_SL_NS1F_6thread17LinearCombinationISK_Li1EffLNS1K_9ScaleType4KindE0ELNS_15FloatRoundStyleE2ESK_EENS1_15EpilogueDefaultEEEEEvvEEEEvNT_6ParamsE)
        .other          _ZN7cutlass13device_kernelINS_4gemm6kernel13GemmUniversalIN4cute5tupleIJiiiiEEENS1_10collective13CollectiveMmaINS1_37MainloopSm90TmaGmmaWarpSpecializedFP8ILi15ENS5_IJNS4_1CILi2EEENSA_ILi1EEESC_EEENS1_35KernelTmaWarpSpecializedCooperativeEEENS5_IJNSA_ILi128EEENSA_ILi112EEENSA_ILi64EEEEEENS_12float_e4m3_tENS5_IJlSC_lEEESK_SL_NS4_8TiledMMAINS4_8MMA_AtomIJNS4_4SM904GMMA30MMA_64x16x32_F32E4M3E4M3_SS_TNILNSP_7ScaleInE1ELSR_1EEEEEENS4_6LayoutISD_NS5_IJSC_NSA_ILi0EEESV_EEEEENS5_IJNS4_10UnderscoreESY_SY_EEEEENS4_13SM90_TMA_LOADENS4_14ComposedLayoutINS4_7SwizzleILi2ELi4ELi3EEENS4_18smem_ptr_flag_bitsILi8EEENSU_INS5_IJNSA_ILi8EEESI_EEENS5_IJSI_SC_EEEEEEEvNS4_8identityENS4_23SM90_TMA_LOAD_MULTICASTES1B_vS1C_EENS_8epilogue10collective6detail29Sm90TmaWarpSpecializedAdapterINS1G_15DefaultEpilogueISK_SL_SL_NS1F_6thread17LinearCombinationISK_Li1EffLNS1K_9ScaleType4KindE0ELNS_15FloatRoundStyleE2ESK_EENS1_15EpilogueDefaultEEEEEvvEEEEvNT_6ParamsE,@"STO_CUDA_ENTRY STV_DEFAULT"
_ZN7cutlass13device_kernelINS_4gemm6kernel13GemmUniversalIN4cute5tupleIJiiiiEEENS1_10collective13CollectiveMmaINS1_37MainloopSm90TmaGmmaWarpSpecializedFP8ILi15ENS5_IJNS4_1CILi2EEENSA_ILi1EEESC_EEENS1_35KernelTmaWarpSpecializedCooperativeEEENS5_IJNSA_ILi128EEENSA_ILi112EEENSA_ILi64EEEEEENS_12float_e4m3_tENS5_IJlSC_lEEESK_SL_NS4_8TiledMMAINS4_8MMA_AtomIJNS4_4SM904GMMA30MMA_64x16x32_F32E4M3E4M3_SS_TNILNSP_7ScaleInE1ELSR_1EEEEEENS4_6LayoutISD_NS5_IJSC_NSA_ILi0EEESV_EEEEENS5_IJNS4_10UnderscoreESY_SY_EEEEENS4_13SM90_TMA_LOADENS4_14ComposedLayoutINS4_7SwizzleILi2ELi4ELi3EEENS4_18smem_ptr_flag_bitsILi8EEENSU_INS5_IJNSA_ILi8EEESI_EEENS5_IJSI_SC_EEEEEEEvNS4_8identityENS4_23SM90_TMA_LOAD_MULTICASTES1B_vS1C_EENS_8epilogue10collective6detail29Sm90TmaWarpSpecializedAdapterINS1G_15DefaultEpilogueISK_SL_SL_NS1F_6thread17LinearCombinationISK_Li1EffLNS1K_9ScaleType4KindE0ELNS_15FloatRoundStyleE2ESK_EENS1_15EpilogueDefaultEEEEEvvEEEEvNT_6ParamsE:
[----:B------:R-:W-:Y:S01]  /*0000*/  LDC R1, c[0x0][0x28] ;  /* 0x00000a00ff017b82 */ /* 0x000fe20000000800 */
[----:B------:R-:W0:Y:S01]  /*0010*/  S2R R0, SR_TID.X ;  /* 0x0000000000007919 */ /* 0x000e220000002100 */
[----:B------:R-:W-:Y:S01]  /*0020*/  ELECT P0, URZ, PT ;  /* 0x00000000003f782f */ /* 0x000fe20003800000 */
[----:B------:R-:W-:Y:S01]  /*0030*/  BSSY B0, `(.L_x_0) ;  /* 0x000000f000007945 */ /* 0x000fe20003800000 */
[--C-:B0-----:R-:W-:Y:S02]  /*0040*/  SHF.R.U32.HI R2, RZ, 0x5, R0.reuse ;  /* 0x00000005ff027819 */ /* 0x101fe40000011600 */
[----:B------:R-:W-:-:S03]  /*0050*/  SHF.R.U32.HI R3, RZ, 0x7, R0 ;  /* 0x00000007ff037819 */ /* 0x000fc60000011600 */
[----:B------:R-:W0:Y:S04]  /*0060*/  SHFL.IDX PT, R7, R2, RZ, 0x1f ;  /* 0x00001fff02077589 */ /* 0x000e2800000e0000 */
[----:B------:R-:W1:Y:S01]  /*0070*/  SHFL.IDX PT, R3, R3, RZ, 0x1f ;  /* 0x00001fff03037589 */ /* 0x000e6200000e0000 */
[----:B0-----:R-:W-:-:S13]  /*0080*/  ISETP.NE.OR P0, PT, R7, RZ, !P0 ;  /* 0x000000ff0700720c */ /* 0x001fda0004705670 */
[----:B-1----:R-:W-:Y:S05]  /*0090*/  @P0 BRA `(.L_x_1) ;  /* 0x0000000000200947 */ /* 0x002fea0003800000 */
[----:B------:R-:W-:Y:S02]  /*00a0*/  ULDC.64 UR4, c[0x0][0x198] ;  /* 0x0000660000047ab9 */ /* 0x000fe40000000a00 */
[----:B------:R-:W-:Y:S02]  /*00b0*/  UIADD3 UR6, UP0, UR4, 0xf0, URZ ;  /* 0x000000f004067890 */ /* 0x000fe4000ff1e03f */
[----:B------:R-:W-:Y:S02]  /*00c0*/  UIADD3 UR4, UP1, UR4, 0x1f0, URZ ;  /* 0x000001f004047890 */ /* 0x000fe4000ff3e03f */
[----:B------:R-:W-:Y:S02]  /*00d0*/  UIADD3.X UR7, URZ, UR5, URZ, UP0, !UPT ;  /* 0x000000053f077290 */ /* 0x000fe400087fe43f */
[----:B------:R-:W-:-:S07]  /*00e0*/  UIADD3.X UR5, URZ, UR5, URZ, UP1, !UPT ;  /* 0x000000053f057290 */ /* 0x000fce0008ffe43f */
[----:B------:R0:W-:Y:S02]  /*00f0*/  UTMACCTL.PF [UR6] ;  /* 0x00000000060079b9 */ /* 0x0001e40008040000 */
[----:B------:R0:W-:Y:S02]  /*0100*/  UTMACCTL.PF [UR4] ;  /* 0x00000000040079b9 */ /* 0x0001e40008040000 */
[----:B0-----:R-:W-:Y:S01]  /*0110*/  NOP ;  /* 0x0000000000007918 */ /* 0x001fe20000000000 */
.L_x_1:
[----:B------:R-:W-:Y:S05]  /*0120*/  BSYNC B0 ;  /* 0x0000000000007941 */ /* 0x000fea0003800000 */
.L_x_0:
[----:B------:R-:W0:Y:S02]  /*0130*/  SHFL.IDX PT, R4, R2, RZ, 0x1f ;  /* 0x00001fff02047589 */ /* 0x000e2400000e0000 */
[----:B0-----:R-:W-:-:S13]  /*0140*/  ISETP.NE.AND P0, PT, R4, RZ, PT ;  /* 0x000000ff0400720c */ /* 0x001fda0003f05270 */
[----:B------:R-:W-:Y:S05]  /*0150*/  @P0 BRA `(.L_x_2) ;  /* 0x0000000000bc0947 */ /* 0x000fea0003800000 */
[----:B------:R-:W-:Y:S01]  /*0160*/  ELECT P0, URZ, PT ;  /* 0x00000000003f782f */ /* 0x000fe20003800000 */
[----:B------:R-:W-:-:S12]  /*0170*/  BSSY B0, `(.L_x_2) ;  /* 0x000002d000007945 */ /* 0x000fd80003800000 */
[----:B------:R-:W-:Y:S05]  /*0180*/  @!P0 BRA `(.L_x_3) ;  /* 0x0000000000ac8947 */ /* 0x000fea0003800000 */
[----:B------:R-:W0:Y:S01]  /*0190*/  S2UR UR8, SR_CgaCtaId ;  /* 0x00000000000879c3 */ /* 0x000e220000008800 */
[----:B------:R-:W-:Y:S01]  /*01a0*/  UMOV UR4, 0x400 ;  /* 0x0000040000047882 */ /* 0x000fe20000000000 */
[----:B------:R-:W-:Y:S01]  /*01b0*/  UMOV UR5, 0x1 ;  /* 0x0000000100057882 */ /* 0x000fe20000000000 */
[----:B------:R-:W-:Y:S02]  /*01c0*/  UMOV UR6, 0x4 ;  /* 0x0000000400067882 */ /* 0x000fe40000000000 */
[----:B------:R-:W-:-:S04]  /*01d0*/  UIADD3 UR6, -UR6, 0x100000, URZ ;  /* 0x0010000006067890 */ /* 0x000fc8000fffe13f */
[----:B------:R-:W-:Y:S02]  /*01e0*/  USHF.L.U32 UR7, UR6, 0xb, URZ ;  /* 0x0000000b06077899 */ /* 0x000fe4000800063f */
[----:B------:R-:W-:Y:S02]  /*01f0*/  USHF.L.U32 UR6, UR6, 0x1, URZ ;  /* 0x0000000106067899 */ /* 0x000fe4000800063f */
[----:B0-----:R-:W-:Y:S02]  /*0200*/  ULEA UR8, UR8, UR4, 0x18 ;  /* 0x0000000408087291 */ /* 0x001fe4000f8ec03f */
[----:B------:R-:W-:-:S04]  /*0210*/  UIADD3 UR4, -UR5, 0x100000, URZ ;  /* 0x0010000005047890 */ /* 0x000fc8000fffe13f */
[----:B------:R-:W-:Y:S02]  /*0220*/  USHF.L.U32 UR5, UR4, 0xb, URZ ;  /* 0x0000000b04057899 */ /* 0x000fe4000800063f */
[----:B------:R-:W-:Y:S01]  /*0230*/  USHF.L.U32 UR4, UR4, 0x1, URZ ;  /* 0x0000000104047899 */ /* 0x000fe2000800063f */
[----:B------:R-:W0:Y:S11]  /*0240*/  FENCE.VIEW.ASYNC.S ;  /* 0x00000000000073c6 */ /* 0x000e360000000000 */
[----:B0-----:R0:W1:Y:S01]  /*0250*/  SYNCS.EXCH.64 URZ, [UR8], UR4 ;  /* 0x00000004083f75b2 */ /* 0x0010620008000100 */
[----:B------:R0:W2:Y:S01]  /*0260*/  SYNCS.EXCH.64 URZ, [UR8+0x78], UR6 ;  /* 0x00007806083f75b2 */ /* 0x0000a20008000100 */
[----:B------:R0:W3:Y:S01]  /*0270*/  SYNCS.EXCH.64 URZ, [UR8+0x8], UR4 ;  /* 0x00000804083f75b2 */ /* 0x0000e20008000100 */
[----:B------:R0:W4:Y:S01]  /*0280*/  SYNCS.EXCH.64 URZ, [UR8+0x80], UR6 ;  /* 0x00008006083f75b2 */ /* 0x0001220008000100 */
[----:B------:R0:W0:Y:S01]  /*0290*/  SYNCS.EXCH.64 URZ, [UR8+0x10], UR4 ;  /* 0x00001004083f75b2 */ /* 0x0000220008000100 */
        /* <DEDUP_REMOVED lines=25> */
[----:B-1234-:R-:W-:Y:S01]  /*0430*/  NOP ;  /* 0x0000000000007918 */ /* 0x01efe20000000000 */
.L_x_3:
[----:B0-----:R-:W-:Y:S05]  /*0440*/  BSYNC B0 ;  /* 0x0000000000007941 */ /* 0x001fea0003800000 */
.L_x_2:
[----:B------:R-:W-:Y:S01]  /*0450*/  SHF.R.S32.HI R5, RZ, 0x1f, R0 ;  /* 0x0000001fff057819 */ /* 0x000fe20000011400 */
[----:B------:R-:W0:Y:S01]  /*0460*/  SHFL.IDX PT, R2, R2, RZ, 0x1f ;  /* 0x00001fff02027589 */ /* 0x000e2200000e0000 */
[----:B------:R-:W1:Y:S01]  /*0470*/  S2UR UR8, SR_CTAID.X ;  /* 0x00000000000879c3 */ /* 0x000e620000002500 */
[----:B------:R-:W-:Y:S02]  /*0480*/  ELECT P0, URZ, PT ;  /* 0x00000000003f782f */ /* 0x000fe40003800000 */
[----:B------:R-:W-:Y:S01]  /*0490*/  LEA.HI R5, R5, R0, RZ, 0x7 ;  /* 0x0000000005057211 */ /* 0x000fe200078f38ff */
[----:B------:R-:W2:Y:S01]  /*04a0*/  S2R R8, SR_CTAID.Y ;  /* 0x0000000000087919 */ /* 0x000ea20000002600 */
[----:B------:R-:W-:Y:S01]  /*04b0*/  SHF.R.S32.HI R11, RZ, 0x1f, R4 ;  /* 0x0000001fff0b7819 */ /* 0x000fe20000011404 */
[----:B------:R-:W-:Y:S01]  /*04c0*/  ULDC UR4, c[0x0][0x150] ;  /* 0x0000540000047ab9 */ /* 0x000fe20000000800 */
[----:B------:R-:W-:Y:S01]  /*04d0*/  LOP3.LUT R5, R5, 0xffffff80, RZ, 0xc0, !PT ;  /* 0xffffff8005057812 */ /* 0x000fe200078ec0ff */
[----:B------:R-:W-:Y:S01]  /*04e0*/  VIADD R16, R3, 0xffffffff ;  /* 0xffffffff03107836 */ /* 0x000fe20000000000 */
[----:B------:R-:W-:Y:S01]  /*04f0*/  LEA.HI R11, R11, R4, RZ, 0x2 ;  /* 0x000000040b0b7211 */ /* 0x000fe200078f10ff */
[----:B------:R-:W3:Y:S01]  /*0500*/  LDC R12, c[0x0][0x144] ;  /* 0x00005100ff0c7b82 */ /* 0x000ee20000000800 */
[----:B------:R-:W-:Y:S01]  /*0510*/  NOP ;  /* 0x0000000000007918 */ /* 0x000fe20000000000 */
[----:B------:R-:W-:Y:S01]  /*0520*/  IMAD.IADD R6, R0, 0x1, -R5 ;  /* 0x0000000100067824 */ /* 0x000fe200078e0a05 */
[----:B------:R-:W-:Y:S01]  /*0530*/  LOP3.LUT R11, R11, 0x3ffffffc, RZ, 0xc0, !PT ;  /* 0x3ffffffc0b0b7812 */ /* 0x000fe200078ec0ff */
[----:B------:R-:W-:Y:S01]  /*0540*/  NOP ;  /* 0x0000000000007918 */ /* 0x000fe20000000000 */
[----:B------:R-:W-:-:S02]  /*0550*/  ISETP.NE.AND P4, PT, R3, RZ, PT ;  /* 0x000000ff0300720c */ /* 0x000fc40003f85270 */
[----:B------:R-:W-:Y:S01]  /*0560*/  SHF.R.S32.HI R5, RZ, 0x1f, R6 ;  /* 0x0000001fff057819 */ /* 0x000fe20000011406 */
[----:B------:R-:W-:Y:S01]  /*0570*/  IMAD.IADD R4, R4, 0x1, -R11 ;  /* 0x0000000104047824 */ /* 0x000fe200078e0a0b */
[----:B------:R-:W4:Y:S01]  /*0580*/  LDC R14, c[0x0][0x140] ;  /* 0x00005000ff0e7b82 */ /* 0x000f220000000800 */
[----:B------:R-:W-:Y:S02]  /*0590*/  ISETP.GE.U32.AND P6, PT, R16, 0x2, PT ;  /* 0x000000021000780c */ /* 0x000fe40003fc6070 */
[----:B------:R-:W-:Y:S02]  /*05a0*/  LEA.HI R5, R5, R6, RZ, 0x3 ;  /* 0x0000000605057211 */ /* 0x000fe400078f18ff */
[----:B0-----:R-:W-:Y:S02]  /*05b0*/  ISETP.NE.OR P0, PT, R2, RZ, !P0 ;  /* 0x000000ff0200720c */ /* 0x001fe40004705670 */
[--C-:B------:R-:W-:Y:S01]  /*05c0*/  SHF.R.S32.HI R2, RZ, 0x3, R5.reuse ;  /* 0x00000003ff027819 */ /* 0x100fe20000011405 */
[----:B------:R-:W0:Y:S01]  /*05d0*/  LDC R13, c[0x0][0x148] ;  /* 0x00005200ff0d7b82 */ /* 0x000e220000000800 */
[----:B------:R-:W-:-:S02]  /*05e0*/  SHF.R.S32.HI R5, RZ, 0x1f, R5 ;  /* 0x0000001fff057819 */ /* 0x000fc40000011405 */
[----:B-1----:R-:W-:Y:S02]  /*05f0*/  I2FP.F32.U32 R10, UR8 ;  /* 0x00000008000a7c45 */ /* 0x002fe40008201000 */
[----:B------:R-:W-:-:S03]  /*0600*/  LEA.HI R5, R5, R2, RZ, 0x2 ;  /* 0x0000000205057211 */ /* 0x000fc600078f10ff */
[----:B------:R-:W-:Y:S01]  /*0610*/  FMUL R10, R10, UR4 ;  /* 0x000000040a0a7c20 */ /* 0x000fe20008400000 */
[----:B------:R-:W-:Y:S01]  /*0620*/  LOP3.LUT R5, R5, 0xfffffffc, RZ, 0xc0, !PT ;  /* 0xfffffffc05057812 */ /* 0x000fe200078ec0ff */
[----:B------:R-:W-:Y:S01]  /*0630*/  VOTEU.ALL UP0, P0 ;  /* 0x00000000003f7886 */ /* 0x000fe20000000000 */
[----:B--2---:R-:W-:Y:S01]  /*0640*/  I2FP.F32.U32 R11, R8 ;  /* 0x00000008000b7245 */ /* 0x004fe20000201000 */
[----:B------:R-:W-:Y:S01]  /*0650*/  ULDC UR4, c[0x0][0x154] ;  /* 0x0000550000047ab9 */ /* 0x000fe20000000800 */
[----:B------:R-:W-:Y:S01]  /*0660*/  VOTEU.ALL UP1, P0 ;  /* 0x00000000003f7886 */ /* 0x000fe20000020000 */
[----:B------:R-:W1:Y:S01]  /*0670*/  F2I.U32.TRUNC.NTZ R10, R10 ;  /* 0x0000000a000a7305 */ /* 0x000e62000020f000 */
[----:B------:R-:W-:Y:S01]  /*0680*/  IMAD.IADD R5, R2, 0x1, -R5 ;  /* 0x0000000102057824 */ /* 0x000fe200078e0a05 */
[----:B------:R-:W2:Y:S01]  /*0690*/  @!UP0 S2UR UR7, SR_CgaCtaId ;  /* 0x00000000000789c3 */ /* 0x000ea20000008800 */
[----:B------:R-:W-:Y:S01]  /*06a0*/  @!UP0 UMOV UR6, 0x400 ;  /* 0x0000040000068882 */ /* 0x000fe20000000000 */
[----:B----4-:R-:W-:Y:S01]  /*06b0*/  ISETP.EQ.U32.AND P2, PT, R14, 0x1, PT ;  /* 0x000000010e00780c */ /* 0x010fe20003f42070 */
[----:B------:R-:W-:-:S05]  /*06c0*/  IMAD R5, R4, 0x4, R5 ;  /* 0x0000000404057824 */ /* 0x000fca00078e0205 */
[----:B------:R-:W-:-:S04]  /*06d0*/  LEA.HI R2, R5, R5, RZ, 0x1 ;  /* 0x0000000505027211 */ /* 0x000fc800078f08ff */
[----:B------:R-:W-:Y:S01]  /*06e0*/  LOP3.LUT R4, R2, 0xfffffffe, RZ, 0xc0, !PT ;  /* 0xfffffffe02047812 */ /* 0x000fe200078ec0ff */
[----:B-1----:R-:W-:Y:S02]  /*06f0*/  IMAD.MOV R15, RZ, RZ, -R10 ;  /* 0x000000ffff0f7224 */ /* 0x002fe400078e0a0a */
[----:B------:R-:W-:Y:S01]  /*0700*/  FMUL R10, R11, UR4 ;  /* 0x000000040b0a7c20 */ /* 0x000fe20008400000 */
[----:B------:R-:W-:Y:S01]  /*0710*/  SHF.R.S32.HI R2, RZ, 0x1f, R7 ;  /* 0x0000001fff027819 */ /* 0x000fe20000011407 */
[----:B------:R-:W-:Y:S01]  /*0720*/  UMOV UR4, 0x20 ;  /* 0x0000002000047882 */ /* 0x000fe20000000000 */
[----:B---3--:R-:W-:Y:S01]  /*0730*/  IMAD R12, R12, R15, UR8 ;  /* 0x000000080c0c7e24 */ /* 0x008fe2000f8e020f */
[----:B------:R-:W-:-:S04]  /*0740*/  @!UP0 UIADD3 UR4, -UR4, 0x100000, URZ ;  /* 0x0010000004048890 */ /* 0x000fc8000fffe13f */
[----:B------:R-:W-:Y:S02]  /*0750*/  @!UP0 USHF.L.U32 UR5, UR4, 0xb, URZ ;  /* 0x0000000b04058899 */ /* 0x000fe4000800063f */
[----:B------:R-:W-:Y:S01]  /*0760*/  @!UP0 USHF.L.U32 UR4, UR4, 0x1, URZ ;  /* 0x0000000104048899 */ /* 0x000fe2000800063f */
[C---:B------:R-:W-:Y:S01]  /*0770*/  IMAD.IADD R11, R5.reuse, 0x1, -R4 ;  /* 0x00000001050b7824 */ /* 0x040fe200078e0a04 */
[----:B------:R-:W1:Y:S01]  /*0780*/  F2I.U32.TRUNC.NTZ R10, R10 ;  /* 0x0000000a000a7305 */ /* 0x000e62000020f000 */
[----:B------:R-:W-:Y:S01]  /*0790*/  LEA.HI R2, R2, R7, RZ, 0x2 ;  /* 0x0000000702027211 */ /* 0x000fe200078f10ff */
[----:B------:R-:W-:Y:S02]  /*07a0*/  IMAD.SHL.U32 R4, R5, 0x4, RZ ;  /* 0x0000000405047824 */ /* 0x000fe400078e00ff */
[----:B------:R-:W-:Y:S01]  /*07b0*/  ISETP.NE.AND P3, PT, R11, R12, PT ;  /* 0x0000000c0b00720c */ /* 0x000fe20003f65270 */
[----:B--2---:R-:W-:Y:S01]  /*07c0*/  @!UP0 ULEA UR6, UR7, UR6, 0x18 ;  /* 0x0000000607068291 */ /* 0x004fe2000f8ec03f */
[----:B------:R-:W-:Y:S01]  /*07d0*/  LOP3.LUT R2, R2, 0xfffffffc, RZ, 0xc0, !PT ;  /* 0xfffffffc02027812 */ /* 0x000fe200078ec0ff */
[----:B------:R-:W-:Y:S01]  /*07e0*/  VOTEU.ALL UP0, P0 ;  /* 0x00000000003f7886 */ /* 0x000fe20000000000 */
[----:B------:R-:W-:-:S02]  /*07f0*/  LOP3.LUT R5, R5, 0xc, R4, 0x78, !PT ;  /* 0x0000000c05057812 */ /* 0x000fc400078e7804 */
[----:B------:R-:W-:Y:S01]  /*0800*/  LOP3.LUT P0, RZ, R6, 0x7, RZ, 0xc0, !PT ;  /* 0x0000000706ff7812 */ /* 0x000fe2000780c0ff */
[----:B------:R-:W-:Y:S02]  /*0810*/  IMAD.IADD R7, R7, 0x1, -R2 ;  /* 0x0000000107077824 */ /* 0x000fe400078e0a02 */
[----:B------:R-:W-:Y:S01]  /*0820*/  IMAD.MOV.U32 R6, RZ, RZ, 0x1 ;  /* 0x00000001ff067424 */ /* 0x000fe200078e00ff */
[----:B------:R-:W-:Y:S01]  /*0830*/  ISETP.LT.U32.AND P0, PT, R5, 0x2, !P0 ;  /* 0x000000020500780c */ /* 0x000fe20004701070 */
[----:B-1----:R-:W-:Y:S01]  /*0840*/  IMAD.MOV R20, RZ, RZ, -R10 ;  /* 0x000000ffff147224 */ /* 0x002fe200078e0a0a */
[----:B------:R-:W-:Y:S01]  /*0850*/  ISETP.NE.AND P1, PT, R7, 0x3, PT ;  /* 0x000000030700780c */ /* 0x000fe20003f25270 */
[----:B------:R-:W1:Y:S02]  /*0860*/  FENCE.VIEW.ASYNC.S ;  /* 0x00000000000073c6 */ /* 0x000e640000000000 */
[----:B-1----:R1:W2:Y:S01]  /*0870*/  @!UP0 SYNCS.EXCH.64 URZ, [UR6+0x100], UR4 ;  /* 0x00010004063f85b2 */ /* 0x0022a20008000100 */
[----:B------:R-:W-:Y:S01]  /*0880*/  @P3 LEA.HI R2, R5, R5, RZ, 0x1 ;  /* 0x0000000505023211 */ /* 0x000fe200078f08ff */
[----:B0-----:R-:W-:Y:S01]  /*0890*/  IMAD R11, R13, R20, R8 ;  /* 0x000000140d0b7224 */ /* 0x001fe200078e0208 */
[----:B------:R-:W-:-:S02]  /*08a0*/  ISETP.EQ.OR P1, PT, R7, RZ, !P1 ;  /* 0x000000ff0700720c */ /* 0x000fc40004f22670 */
[----:B------:R-:W-:Y:S02]  /*08b0*/  @P3 SHF.R.S32.HI R2, RZ, 0x1, R2 ;  /* 0x00000001ff023819 */ /* 0x000fe40000011402 */
[----:B------:R-:W-:Y:S02]  /*08c0*/  ISETP.EQ.AND P1, PT, R3, RZ, P1 ;  /* 0x000000ff0300720c */ /* 0x000fe40000f22270 */
[----:B------:R-:W-:Y:S02]  /*08d0*/  @P3 ISETP.NE.AND P5, PT, R2, R11, PT ;  /* 0x0000000b0200320c */ /* 0x000fe40003fa5270 */
[----:B------:R-:W-:Y:S02]  /*08e0*/  SEL R3, RZ, 0x1, !P0 ;  /* 0x00000001ff037807 */ /* 0x000fe40004000000 */
[----:B------:R-:W-:Y:S02]  /*08f0*/  @P3 SEL R6, RZ, 0x1, P5 ;  /* 0x00000001ff063807 */ /* 0x000fe40002800000 */
[----:B------:R-:W-:Y:S01]  /*0900*/  SEL R4, RZ, 0x1, !P1 ;  /* 0x00000001ff047807 */ /* 0x000fe20004800000 */
[----:B------:R1:W0:Y:S01]  /*0910*/  @!UP1 SYNCS.EXCH.64 URZ, [UR6+0x108], UR4 ;  /* 0x00010804063f95b2 */ /* 0x0002220008000100 */
[----:B------:R-:W-:Y:S01]  /*0920*/  LOP3.LUT R6, R6, R3, RZ, 0xc0, !PT ;  /* 0x0000000306067212 */ /* 0x000fe200078ec0ff */
[----:B------:R-:W-:Y:S01]  /*0930*/  NOP ;  /* 0x0000000000007918 */ /* 0x000fe20000000000 */
[----:B------:R-:W-:Y:S01]  /*0940*/  SEL R4, R4, 0x2, P6 ;  /* 0x0000000204047807 */ /* 0x000fe20003000000 */
[----:B------:R-:W-:Y:S06]  /*0950*/  @!P2 BRA `(.L_x_4) ;  /* 0x000000000008a947 */ /* 0x000fec0003800000 */
[----:B0-2---:R-:W-:Y:S01]  /*0960*/  UCGABAR_ARV ;  /* 0x00000000000079c7 */ /* 0x005fe20008000000 */
[----:B------:R-:W-:Y:S05]  /*0970*/  BRA `(.L_x_5) ;  /* 0x0000000000047947 */ /* 0x000fea0003800000 */
.L_x_4:
[----:B0-2---:R-:W-:Y:S01]  /*0980*/  NOP ;  /* 0x0000000000007918 */ /* 0x005fe20000000000 */
.L_x_5:
[----:B------:R-:W0:Y:S01]  /*0990*/  LDC R2, c[0x0][0x65c] ;  /* 0x00019700ff027b82 */ /* 0x000e220000000800 */
[----:B------:R-:W-:Y:S01]  /*09a0*/  IMAD.MOV.U32 R3, RZ, RZ, RZ ;  /* 0x000000ffff037224 */ /* 0x000fe200078e00ff */
[----:B0-----:R-:W-:Y:S01]  /*09b0*/  ISETP.NE.AND P3, PT, R2, 0x1, PT ;  /* 0x000000010200780c */ /* 0x001fe20003f65270 */
[----:B------:R-:W-:-:S12]  /*09c0*/  IMAD.U32 R2, RZ, RZ, UR8 ;  /* 0x00000008ff027e24 */ /* 0x000fd8000f8e00ff */
[----:B------:R-:W0:Y:S01]  /*09d0*/  @P3 LDC R15, c[0x0][0x10] ;  /* 0x00000400ff0f3b82 */ /* 0x000e220000000800 */
[----:B------:R-:W-:Y:S02]  /*09e0*/  @P3 IMAD.MOV.U32 R9, RZ, RZ, RZ ;  /* 0x000000ffff093224 */ /* 0x000fe400078e00ff */
[----:B------:R-:W-:-:S05]  /*09f0*/  @P3 IMAD.MOV.U32 R17, RZ, RZ, RZ ;  /* 0x000000ffff113224 */ /* 0x000fca00078e00ff */
[----:B------:R-:W2:Y:S01]  /*0a00*/  @!P3 LDC R11, c[0x0][0xc] ;  /* 0x00000300ff0bbb82 */ /* 0x000ea20000000800 */
[----:B0-----:R-:W-:-:S04]  /*0a10*/  @P3 IMAD.WIDE.U32 R14, R15, UR8, R8 ;  /* 0x000000080f0e3c25 */ /* 0x001fc8000f8e0008 */
[----:B--2---:R-:W-:-:S04]  /*0a20*/  @!P3 IMAD.WIDE.U32 R10, R8, R11, R2 ;  /* 0x0000000b080ab225 */ /* 0x004fc800078e0002 */
[----:B------:R-:W-:Y:S02]  /*0a30*/  @P3 IMAD.MOV.U32 R2, RZ, RZ, R14 ;  /* 0x000000ffff023224 */ /* 0x000fe400078e000e */
[----:B------:R-:W-:Y:S02]  /*0a40*/  @P3 IMAD.IADD R3, R15, 0x1, R17 ;  /* 0x000000010f033824 */ /* 0x000fe400078e0211 */
[----:B------:R-:W-:Y:S02]  /*0a50*/  @!P3 IMAD.MOV.U32 R2, RZ, RZ, R10 ;  /* 0x000000ffff02b224 */ /* 0x000fe400078e000a */
[----:B------:R-:W-:Y:S01]  /*0a60*/  @!P3 IMAD.MOV.U32 R3, RZ, RZ, R11 ;  /* 0x000000ffff03b224 */ /* 0x000fe200078e000b */
[----:B------:R-:W-:Y:S06]  /*0a70*/  @!P2 BRA `(.L_x_6) ;  /* 0x00000000000ca947 */ /* 0x000fec0003800000 */
[----:B------:R-:W-:Y:S01]  /*0a80*/  UCGABAR_WAIT ;  /* 0x0000000000007dc7 */ /* 0x000fe20008000000 */
[----:B------:R-:W-:Y:S01]  /*0a90*/  CCTL.IVALL ;  /* 0x00000000ff00798f */ /* 0x000fe20002000000 */
[----:B------:R-:W-:Y:S05]  /*0aa0*/  BRA `(.L_x_7) ;  /* 0x0000000000047947 */ /* 0x000fea0003800000 */
.L_x_6:
[----:B------:R-:W-:Y:S06]  /*0ab0*/  BAR.SYNC.DEFER_BLOCKING 0x0 ;  /* 0x0000000000007b1d */ /* 0x000fec0000010000 */
.L_x_7:
[----:B------:R-:W-:Y:S05]  /*0ac0*/  @!P4 BRA `(.L_x_8) ;  /* 0x0000007000fcc947 */ /* 0x000fea0003800000 */
[----:B------:R-:W-:-:S13]  /*0ad0*/  ISETP.GT.U32.AND P0, PT, R16, 0x1, PT ;  /* 0x000000011000780c */ /* 0x000fda0003f04070 */
[----:B-1----:R-:W-:Y:S05]  /*0ae0*/  @P0 EXIT ;  /* 0x000000000000094d */ /* 0x002fea0003800000 */
[----:B------:R-:W-:Y:S01]  /*0af0*/  ULDC.64 UR4, c[0x0][0x650] ;  /* 0x0001940000047ab9 */ /* 0x000fe20000000a00 */
[----:B------:R-:W-:Y:S01]  /*0b00*/  PRMT R14, RZ, 0x7610, R14 ;  /* 0x00007610ff0e7816 */ /* 0x000fe2000000000e */
[----:B------:R-:W-:Y:S01]  /*0b10*/  IMAD.MOV.U32 R10, RZ, RZ, -0x1 ;  /* 0xffffffffff0a7424 */ /* 0x000fe200078e00ff */
[----:B------:R-:W-:Y:S01]  /*0b20*/  ISETP.GE.U32.AND P0, PT, R2, UR4, PT ;  /* 0x0000000402007c0c */ /* 0x000fe2000bf06070 */
[----:B------:R-:W-:Y:S02]  /*0b30*/  IMAD.MOV.U32 R11, RZ, RZ, -0x1 ;  /* 0xffffffffff0b7424 */ /* 0x000fe400078e00ff */
[----:B------:R-:W-:Y:S01]  /*0b40*/  IMAD.MOV.U32 R7, RZ, RZ, -0x1 ;  /* 0xffffffffff077424 */ /* 0x000fe200078e00ff */
[----:B------:R-:W-:-:S13]  /*0b50*/  ISETP.GE.U32.AND.EX P0, PT, R3, UR5, PT, P0 ;  /* 0x0000000503007c0c */ /* 0x000fda000bf06100 */
[----:B------:R-:W-:Y:S05]  /*0b60*/  @P0 BRA `(.L_x_9) ;  /* 0x0000000400280947 */ /* 0x000fea0003800000 */
[----:B------:R-:W0:Y:S01]  /*0b70*/  LDC.64 R22, c[0x0][0x628] ;  /* 0x00018a00ff167b82 */ /* 0x000e220000000a00 */
[----:B------:R-:W-:Y:S02]  /*0b80*/  IMAD.MOV.U32 R10, RZ, RZ, R2 ;  /* 0x000000ffff0a7224 */ /* 0x000fe400078e0002 */
[----:B------:R-:W-:-:S05]  /*0b90*/  IMAD.MOV.U32 R11, RZ, RZ, R3 ;  /* 0x000000ffff0b7224 */ /* 0x000fca00078e0003 */
[----:B------:R-:W1:Y:S08]  /*0ba0*/  LDC R18, c[0x0][0x630] ;  /* 0x00018c00ff127b82 */ /* 0x000e700000000800 */
[----:B------:R-:W2:Y:S01]  /*0bb0*/  LDC.64 R24, c[0x0][0x620] ;  /* 0x00018800ff187b82 */ /* 0x000ea20000000a00 */
[----:B0-----:R-:W-:-:S04]  /*0bc0*/  ISETP.NE.U32.AND P0, PT, R22, RZ, PT ;  /* 0x000000ff1600720c */ /* 0x001fc80003f05070 */
[----:B------:R-:W-:-:S13]  /*0bd0*/  ISETP.NE.AND.EX P0, PT, R23, RZ, PT, P0 ;  /* 0x000000ff1700720c */ /* 0x000fda0003f05300 */
[----:B-12---:R-:W-:Y:S05]  /*0be0*/  @!P0 BRA `(.L_x_10) ;  /* 0x0000000000288947 */ /* 0x006fea0003800000 */
[----:B------:R-:W0:Y:S02]  /*0bf0*/  LDC R7, c[0x0][0x634] ;  /* 0x00018d00ff077b82 */ /* 0x000e240000000800 */
[----:B0-----:R-:W-:-:S05]  /*0c00*/  IADD3 R7, P0, R2, R7, RZ ;  /* 0x0000000702077210 */ /* 0x001fca0007f1e0ff */
[----:B------:R-:W-:-:S04]  /*0c10*/  IMAD.X R19, RZ, RZ, R3, P0 ;  /* 0x000000ffff137224 */ /* 0x000fc800000e0603 */
[----:B------:R-:W-:-:S04]  /*0c20*/  IMAD.WIDE.U32 R10, R19, R22, RZ ;  /* 0x00000016130a7225 */ /* 0x000fc800078e00ff */
[----:B------:R-:W-:-:S04]  /*0c30*/  IMAD.WIDE.U32 R14, P0, R7, R23, R10 ;  /* 0x00000017070e7225 */ /* 0x000fc8000780000a */
[----:B------:R-:W-:-:S04]  /*0c40*/  IMAD.WIDE.U32 R10, R7, R22, RZ ;  /* 0x00000016070a7225 */ /* 0x000fc800078e00ff */
[----:B------:R-:W-:Y:S01]  /*0c50*/  IMAD.X R17, RZ, RZ, RZ, P0 ;  /* 0x000000ffff117224 */ /* 0x000fe200000e06ff */
[----:B------:R-:W-:Y:S01]  /*0c60*/  IADD3 RZ, P0, R11, R14, RZ ;  /* 0x0000000e0bff7210 */ /* 0x000fe20007f1e0ff */
[----:B------:R-:W-:-:S04]  /*0c70*/  IMAD.MOV.U32 R16, RZ, RZ, R15 ;  /* 0x000000ffff107224 */ /* 0x000fc800078e000f */
[----:B------:R-:W-:-:S08]  /*0c80*/  IMAD.WIDE.U32.X R10, R19, R23, R16, P0 ;  /* 0x00000017130a7225 */ /* 0x000fd000000e0410 */
.L_x_10:
[----:B------:R-:W0:Y:S01]  /*0c90*/  LDC.64 R26, c[0x0][0x640] ;  /* 0x00019000ff1a7b82 */ /* 0x000e220000000a00 */
[--C-:B------:R-:W-:Y:S01]  /*0ca0*/  SHF.R.U64 R28, R10, R18, R11.reuse ;  /* 0x000000120a1c7219 */ /* 0x100fe2000000120b */
[----:B------:R-:W-:Y:S01]  /*0cb0*/  IMAD R29, R13, R20, R8 ;  /* 0x000000140d1d7224 */ /* 0x000fe200078e0208 */
[----:B------:R-:W-:Y:S01]  /*0cc0*/  SHF.R.U32.HI R7, RZ, R18, R11 ;  /* 0x00000012ff077219 */ /* 0x000fe2000001160b */
[----:B------:R-:W-:Y:S01]  /*0cd0*/  IMAD.MOV.U32 R23, RZ, RZ, 0x1 ;  /* 0x00000001ff177424 */ /* 0x000fe200078e00ff */
[----:B------:R-:W-:-:S03]  /*0ce0*/  IADD3 R9, P0, RZ, -R28, RZ ;  /* 0x8000001cff097210 */ /* 0x000fc60007f1e0ff */
[----:B------:R-:W1:Y:S02]  /*0cf0*/  LDC R16, c[0x0][0x618] ;  /* 0x00018600ff107b82 */ /* 0x000e640000000800 */
[----:B------:R-:W-:Y:S02]  /*0d00*/  IMAD.X R7, RZ, RZ, ~R7, P0 ;  /* 0x000000ffff077224 */ /* 0x000fe400000e0e07 */
[----:B------:R-:W-:-:S04]  /*0d10*/  IMAD.WIDE.U32 R10, R9, R24, R2 ;  /* 0x00000018090a7225 */ /* 0x000fc800078e0002 */
[----:B------:R-:W2:Y:S01]  /*0d20*/  LDC R15, c[0x0][0x608] ;  /* 0x00018200ff0f7b82 */ /* 0x000ea20000000800 */
[----:B------:R-:W-:-:S04]  /*0d30*/  IMAD R14, R7, R24, RZ ;  /* 0x00000018070e7224 */ /* 0x000fc800078e02ff */
[----:B------:R-:W-:-:S03]  /*0d40*/  IMAD R7, R9, R25, R14 ;  /* 0x0000001909077224 */ /* 0x000fc600078e020e */
[----:B------:R-:W3:Y:S01]  /*0d50*/  LDC R22, c[0x0][0x658] ;  /* 0x00019600ff167b82 */ /* 0x000ee20000000800 */
[----:B------:R-:W-:Y:S01]  /*0d60*/  IMAD.IADD R7, R11, 0x1, R7 ;  /* 0x000000010b077824 */ /* 0x000fe200078e0207 */
[----:B0-----:R-:W-:-:S04]  /*0d70*/  ISETP.NE.U32.AND P0, PT, R26, RZ, PT ;  /* 0x000000ff1a00720c */ /* 0x001fc80003f05070 */
[----:B------:R-:W-:Y:S02]  /*0d80*/  ISETP.NE.AND.EX P0, PT, R27, RZ, PT, P0 ;  /* 0x000000ff1b00720c */ /* 0x000fe40003f05300 */
[----:B------:R-:W0:Y:S01]  /*0d90*/  LDC R18, c[0x0][0x600] ;  /* 0x00018000ff127b82 */ /* 0x000e220000000800 */
[-CC-:B-1----:R-:W-:Y:S02]  /*0da0*/  SHF.R.U64 R19, R10, R16.reuse, R7.reuse ;  /* 0x000000100a137219 */ /* 0x182fe40000001207 */
[----:B------:R-:W-:Y:S01]  /*0db0*/  SHF.R.U32.HI R10, RZ, R16, R7 ;  /* 0x00000010ff0a7219 */ /* 0x000fe20000011607 */
[----:B------:R-:W-:-:S04]  /*0dc0*/  IMAD.MOV.U32 R7, RZ, RZ, -0x1 ;  /* 0xffffffffff077424 */ /* 0x000fc800078e00ff */
[----:B------:R-:W1:Y:S01]  /*0dd0*/  LDC R21, c[0x0][0x648] ;  /* 0x00019200ff157b82 */ /* 0x000e620000000800 */
[-CC-:B--2---:R-:W-:Y:S02]  /*0de0*/  SHF.R.U64 R16, R19, R15.reuse, R10.reuse ;  /* 0x0000000f13107219 */ /* 0x184fe4000000120a */
[----:B------:R-:W-:-:S05]  /*0df0*/  SHF.R.U32.HI R9, RZ, R15, R10 ;  /* 0x0000000fff097219 */ /* 0x000fca000001160a */
[----:B------:R-:W2:Y:S01]  /*0e00*/  LDC R24, c[0x0][0x638] ;  /* 0x00018e00ff187b82 */ /* 0x000ea20000000800 */
[-CC-:B---3--:R-:W-:Y:S02]  /*0e10*/  SHF.R.U64 R20, R16, R22.reuse, R9.reuse ;  /* 0x0000001610147219 */ /* 0x188fe40000001209 */
[-C--:B------:R-:W-:Y:S02]  /*0e20*/  SHF.L.U32 R7, R7, R22.reuse, RZ ;  /* 0x0000001607077219 */ /* 0x080fe400000006ff */
[----:B------:R-:W-:Y:S01]  /*0e30*/  SHF.R.U32.HI R9, RZ, R22, R9 ;  /* 0x00000016ff097219 */ /* 0x000fe20000011609 */
[----:B------:R-:W-:Y:S01]  /*0e40*/  IMAD.MOV.U32 R8, RZ, RZ, R20 ;  /* 0x000000ffff087224 */ /* 0x000fe200078e0014 */
[----:B------:R-:W-:Y:S01]  /*0e50*/  LOP3.LUT R13, RZ, R7, RZ, 0x33, !PT ;  /* 0x00000007ff0d7212 */ /* 0x000fe200078e33ff */
[----:B------:R-:W3:Y:S01]  /*0e60*/  LDC R25, c[0x0][0x610] ;  /* 0x00018400ff197b82 */ /* 0x000ee20000000800 */
[----:B------:R-:W-:Y:S05]  /*0e70*/  @!P0 BRA `(.L_x_11) ;  /* 0x0000000000288947 */ /* 0x000fea0003800000 */
[----:B------:R-:W4:Y:S02]  /*0e80*/  LDC R7, c[0x0][0x64c] ;  /* 0x00019300ff077b82 */ /* 0x000f240000000800 */
[----:B----4-:R-:W-:-:S05]  /*0e90*/  IADD3 R7, P0, R20, R7, RZ ;  /* 0x0000000714077210 */ /* 0x010fca0007f1e0ff */
        /* <DEDUP_REMOVED lines=8> */
.L_x_11:
[----:B-1----:R-:W-:Y:S01]  /*0f20*/  SHF.R.U64 R9, R8, R21, R9 ;  /* 0x0000001508097219 */ /* 0x002fe20000001209 */
[----:B0-----:R-:W-:Y:S01]  /*0f30*/  VIADD R10, R18, 0xffffffff ;  /* 0xffffffff120a7836 */ /* 0x001fe20000000000 */
[----:B------:R-:W-:Y:S01]  /*0f40*/  SHF.L.U32 R7, R23, R22, RZ ;  /* 0x0000001617077219 */ /* 0x000fe200000006ff */
[----:B------:R-:W-:Y:S01]  /*0f50*/  IMAD.MOV.U32 R14, RZ, RZ, 0x1 ;  /* 0x00000001ff0e7424 */ /* 0x000fe200078e00ff */
[----:B------:R-:W-:Y:S01]  /*0f60*/  LOP3.LUT R8, R16, R13, RZ, 0xc0, !PT ;  /* 0x0000000d10087212 */ /* 0x000fe200078ec0ff */
[----:B------:R-:W-:Y:S01]  /*0f70*/  IMAD.MOV R11, RZ, RZ, -R9 ;  /* 0x000000ffff0b7224 */ /* 0x000fe200078e0a09 */
[----:B------:R-:W-:Y:S02]  /*0f80*/  SEL R12, R12, R29, !P3 ;  /* 0x0000001d0c0c7207 */ /* 0x000fe40005800000 */
[----:B------:R-:W-:Y:S01]  /*0f90*/  LOP3.LUT R10, R19, R10, RZ, 0xc0, !PT ;  /* 0x0000000a130a7212 */ /* 0x000fe200078ec0ff */
[----:B------:R-:W-:Y:S02]  /*0fa0*/  IMAD R9, R7, R9, R8 ;  /* 0x0000000907097224 */ /* 0x000fe400078e0208 */
[----:B--2---:R-:W-:-:S02]  /*0fb0*/  IMAD R7, R11, R24, R20 ;  /* 0x000000180b077224 */ /* 0x004fc400078e0214 */
[----:B---3--:R-:W-:Y:S02]  /*0fc0*/  IMAD R12, R9, R25, R12 ;  /* 0x00000019090c7224 */ /* 0x008fe400078e020c */
[----:B------:R-:W-:-:S05]  /*0fd0*/  IMAD R7, R7, R18, R10 ;  /* 0x0000001207077224 */ /* 0x000fca00078e020a */
[----:B------:R-:W-:Y:S02]  /*0fe0*/  SEL R11, R7, R12, !P3 ;  /* 0x0000000c070b7207 */ /* 0x000fe40005800000 */
[----:B------:R-:W-:Y:S01]  /*0ff0*/  SEL R10, R12, R7, !P3 ;  /* 0x000000070c0a7207 */ /* 0x000fe20005800000 */
[----:B------:R-:W-:-:S07]  /*1000*/  IMAD.MOV.U32 R7, RZ, RZ, R28 ;  /* 0x000000ffff077224 */ /* 0x000fce00078e001c */
.L_x_9:
[----:B------:R-:W-:-:S08]  /*1010*/  NOP ;  /* 0x0000000000007918 */ /* 0x000fd00000000000 */
[----:B------:R-:W0:Y:S02]  /*1020*/  USETMAXREG.TRY_ALLOC.CTAPOOL UP0, 0xe8 ;  /* 0x000000e8000079c8 */ /* 0x000e240008000600 */
[----:B0-----:R-:W-:-:S13]  /*1030*/  PLOP3.LUT P0, PT, PT, PT, UP0, 0x80, 0x0 ;  /* 0x000000000000781c */ /* 0x001fda0003f0f008 */
[----:B------:R-:W-:Y:S05]  /*1040*/  @!P0 BRA `(.L_x_9) ;  /* 0xfffffffc00f08947 */ /* 0x000fea000383ffff */
[----:B------:R-:W-:Y:S01]  /*1050*/  ULDC.64 UR4, c[0x0][0x598] ;  /* 0x0001660000047ab9 */ /* 0x000fe20000000a00 */
[----:B------:R-:W-:Y:S01]  /*1060*/  ULDC.64 UR32, c[0x0][0x208] ;  /* 0x0000820000207ab9 */ /* 0x000fe20000000a00 */
[----:B------:R-:W-:-:S04]  /*1070*/  ISETP.NE.U32.AND P0, PT, RZ, UR4, PT ;  /* 0x00000004ff007c0c */ /* 0x000fc8000bf05070 */
[----:B------:R-:W-:-:S13]  /*1080*/  ISETP.NE.AND.EX P0, PT, RZ, UR5, PT, P0 ;  /* 0x00000005ff007c0c */ /* 0x000fda000bf05300 */
[----:B------:R-:W-:Y:S05]  /*1090*/  @!P0 BRA `(.L_x_12) ;  /* 0x00000000001c8947 */ /* 0x000fea0003800000 */
[----:B------:R-:W0:Y:S02]  /*10a0*/  LDC.64 R8, c[0x0][0x598] ;  /* 0x00016600ff087b82 */ /* 0x000e240000000a00 */
[----:B0-----:R-:W2:Y:S02]  /*10b0*/  LDG.E.64 R8, desc[UR32][R8.64] ;  /* 0x0000002008087981 */ /* 0x001ea4000c1e1b00 */
[----:B--2---:R-:W-:-:S04]  /*10c0*/  ISETP.NE.U32.AND P0, PT, R8, RZ, PT ;  /* 0x000000ff0800720c */ /* 0x004fc80003f05070 */
[----:B------:R-:W-:-:S13]  /*10d0*/  ISETP.NE.AND.EX P0, PT, R9, RZ, PT, P0 ;  /* 0x000000ff0900720c */ /* 0x000fda0003f05300 */
[----:B------:R-:W-:Y:S05]  /*10e0*/  @!P0 BRA `(.L_x_12) ;  /* 0x0000000000088947 */ /* 0x000fea0003800000 */
[----:B------:R0:W5:Y:S01]  /*10f0*/  LD.E R8, desc[UR32][R8.64] ;  /* 0x0000002008087980 */ /* 0x000162000c101900 */
[----:B------:R-:W-:Y:S05]  /*1100*/  BRA `(.L_x_13) ;  /* 0x0000000000207947 */ /* 0x000fea0003800000 */
.L_x_12:
[----:B------:R-:W-:Y:S02]  /*1110*/  ULDC.64 UR4, c[0x0][0x588] ;  /* 0x0001620000047ab9 */ /* 0x000fe40000000a00 */
[----:B------:R-:W-:-:S04]  /*1120*/  ISETP.NE.U32.AND P0, PT, RZ, UR4, PT ;  /* 0x00000004ff007c0c */ /* 0x000fc8000bf05070 */
[----:B------:R-:W-:-:S13]  /*1130*/  ISETP.NE.AND.EX P0, PT, RZ, UR5, PT, P0 ;  /* 0x00000005ff007c0c */ /* 0x000fda000bf05300 */
[----:B------:R-:W-:Y:S05]  /*1140*/  @!P0 BRA `(.L_x_14) ;  /* 0x00000000000c8947 */ /* 0x000fea0003800000 */
[----:B------:R-:W0:Y:S02]  /*1150*/  LDC.64 R8, c[0x0][0x588] ;  /* 0x00016200ff087b82 */ /* 0x000e240000000a00 */
[----:B0-----:R1:W5:Y:S01]  /*1160*/  LDG.E R8, desc[UR32][R8.64] ;  /* 0x0000002008087981 */ /* 0x001362000c1e1900 */
[----:B------:R-:W-:Y:S05]  /*1170*/  BRA `(.L_x_13) ;  /* 0x0000000000047947 */ /* 0x000fea0003800000 */
.L_x_14:
[----:B------:R-:W2:Y:S02]  /*1180*/  LDC R8, c[0x0][0x580] ;  /* 0x00016000ff087b82 */ /* 0x000ea40000000800 */
.L_x_13:
[----:B------:R-:W-:Y:S02]  /*1190*/  ULDC.64 UR4, c[0x0][0x5a0] ;  /* 0x0001680000047ab9 */ /* 0x000fe40000000a00 */
[----:B------:R-:W-:-:S04]  /*11a0*/  ISETP.NE.U32.AND P0, PT, RZ, UR4, PT ;  /* 0x00000004ff007c0c */ /* 0x000fc8000bf05070 */
[----:B------:R-:W-:-:S13]  /*11b0*/  ISETP.NE.AND.EX P0, PT, RZ, UR5, PT, P0 ;  /* 0x00000005ff007c0c */ /* 0x000fda000bf05300 */
[----:B------:R-:W-:Y:S05]  /*11c0*/  @!P0 BRA `(.L_x_15) ;  /* 0x00000000001c8947 */ /* 0x000fea0003800000 */
[----:B------:R-:W3:Y:S02]  /*11d0*/  LDC.64 R12, c[0x0][0x5a0] ;  /* 0x00016800ff0c7b82 */ /* 0x000ee40000000a00 */
[----:B---3--:R-:W3:Y:S02]  /*11e0*/  LDG.E.64 R12, desc[UR32][R12.64] ;  /* 0x000000200c0c7981 */ /* 0x008ee4000c1e1b00 */
[----:B---3--:R-:W-:-:S04]  /*11f0*/  ISETP.NE.U32.AND P0, PT, R12, RZ, PT ;  /* 0x000000ff0c00720c */ /* 0x008fc80003f05070 */
[----:B------:R-:W-:-:S13]  /*1200*/  ISETP.NE.AND.EX P0, PT, R13, RZ, PT, P0 ;  /* 0x000000ff0d00720c */ /* 0x000fda0003f05300 */
[----:B------:R-:W-:Y:S05]  /*1210*/  @!P0 BRA `(.L_x_15) ;  /* 0x0000000000088947 */ /* 0x000fea0003800000 */
[----:B01----:R0:W5:Y:S01]  /*1220*/  LD.E R9, desc[UR32][R12.64] ;  /* 0x000000200c097980 */ /* 0x003162000c101900 */
[----:B------:R-:W-:Y:S05]  /*1230*/  BRA `(.L_x_16) ;  /* 0x0000000000207947 */ /* 0x000fea0003800000 */
.L_x_15:
[----:B------:R-:W-:Y:S02]  /*1240*/  ULDC.64 UR4, c[0x0][0x590] ;  /* 0x0001640000047ab9 */ /* 0x000fe40000000a00 */
[----:B------:R-:W-:-:S04]  /*1250*/  ISETP.NE.U32.AND P0, PT, RZ, UR4, PT ;  /* 0x00000004ff007c0c */ /* 0x000fc8000bf05070 */
[----:B------:R-:W-:-:S13]  /*1260*/  ISETP.NE.AND.EX P0, PT, RZ, UR5, PT, P0 ;  /* 0x00000005ff007c0c */ /* 0x000fda000bf05300 */
[----:B------:R-:W-:Y:S05]  /*1270*/  @!P0 BRA `(.L_x_17) ;  /* 0x00000000000c8947 */ /* 0x000fea0003800000 */
[----:B------:R-:W0:Y:S02]  /*1280*/  LDC.64 R12, c[0x0][0x590] ;  /* 0x00016400ff0c7b82 */ /* 0x000e240000000a00 */
[----:B01----:R1:W5:Y:S01]  /*1290*/  LDG.E R9, desc[UR32][R12.64] ;  /* 0x000000200c097981 */ /* 0x003362000c1e1900 */
[----:B------:R-:W-:Y:S05]  /*12a0*/  BRA `(.L_x_16) ;  /* 0x0000000000047947 */ /* 0x000fea0003800000 */
.L_x_17:
[----:B01----:R-:W3:Y:S02]  /*12b0*/  LDC R9, c[0x0][0x584] ;  /* 0x00016100ff097b82 */ /* 0x003ee40000000800 */
.L_x_16:
[----:B------:R-:W-:-:S13]  /*12c0*/  LOP3.LUT P0, RZ, R14, 0xff, RZ, 0xc0, !PT ;  /* 0x000000ff0eff7812 */ /* 0x000fda000780c0ff */
[----:B------:R-:W-:Y:S05]  /*12d0*/  @!P0 EXIT ;  /* 0x000000000000894d */ /* 0x000fea0003800000 */
[----:B------:R-:W-:Y:S01]  /*12e0*/  ULDC UR4, c[0x0][0x28c] ;  /* 0x0000a30000047ab9 */ /* 0x000fe20000000800 */
[----:B------:R-:W-:Y:S01]  /*12f0*/  LOP3.LUT R127, R4, 0x1, RZ, 0xfc, !PT ;  /* 0x00000001047f7812 */ /* 0x000fe200078efcff */
[----:B------:R-:W-:-:S04]  /*1300*/  UIADD3 UR4, UR4, 0x3f, URZ ;  /* 0x0000003f04047890 */ /* 0x000fc8000fffe03f */
[----:B------:R-:W-:-:S04]  /*1310*/  USHF.R.S32.HI UR5, URZ, 0x1f, UR4 ;  /* 0x0000001f3f057899 */ /* 0x000fc80008011404 */
[----:B------:R-:W-:-:S03]  /*1320*/  ULEA.HI UR5, UR5, UR4, URZ, 0x6 ;  /* 0x0000000405057291 */ /* 0x000fc6000f8f303f */
[----:B------:R-:W-:Y:S01]  /*1330*/  UMOV UR4, URZ ;  /* 0x0000003f00047c82 */ /* 0x000fe20008000000 */
[----:B------:R-:W-:-:S03]  /*1340*/  USHF.R.S32.HI UR9, URZ, 0x6, UR5 ;  /* 0x000000063f097899 */ /* 0x000fc60008011405 */
[----:B------:R-:W-:-:S09]  /*1350*/  UMOV UR5, URZ ;  /* 0x0000003f00057c82 */ /* 0x000fd20008000000 */
.L_x_156:
[----:B01----:R-:W-:Y:S01]  /*1360*/  LOP3.LUT R12, R0, 0x80, RZ, 0xc0, !PT ;  /* 0x00000080000c7812 */ /* 0x003fe200078ec0ff */
[----:B------:R-:W0:Y:S01]  /*1370*/  S2UR UR13, SR_CgaCtaId ;  /* 0x00000000000d79c3 */ /* 0x000e220000008800 */
[----:B------:R-:W-:Y:S01]  /*1380*/  UMOV UR12, 0x400 ;  /* 0x00000400000c7882 */ /* 0x000fe20000000000 */
[----:B------:R-:W-:Y:S01]  /*1390*/  UMOV UR6, URZ ;  /* 0x0000003f00067c82 */ /* 0x000fe20008000000 */
[----:B------:R-:W-:Y:S01]  /*13a0*/  SHF.R.U32.HI R12, RZ, 0x7, R12 ;  /* 0x00000007ff0c7819 */ /* 0x000fe2000001160c */
[----:B------:R-:W-:Y:S01]  /*13b0*/  UMOV UR7, URZ ;  /* 0x0000003f00077c82 */ /* 0x000fe20008000000 */
[----:B------:R-:W-:Y:S02]  /*13c0*/  CS2R R14, SRZ ;  /* 0x00000000000e7805 */ /* 0x000fe4000001ff00 */
[----:B------:R-:W-:Y:S02]  /*13d0*/  CS2R R16, SRZ ;  /* 0x0000000000107805 */ /* 0x000fe4000001ff00 */
[----:B------:R-:W-:Y:S01]  /*13e0*/  CS2R R18, SRZ ;  /* 0x0000000000127805 */ /* 0x000fe2000001ff00 */
[----:B------:R-:W1:Y:S01]  /*13f0*/  LDC R13, c[0x0][0x28c] ;  /* 0x0000a300ff0d7b82 */ /* 0x000e620000000800 */
[----:B------:R-:W4:Y:S01]  /*1400*/  SHFL.IDX PT, R12, R12, RZ, 0x1f ;  /* 0x00001fff0c0c7589 */ /* 0x000f2200000e0000 */
[----:B------:R-:W-:-:S02]  /*1410*/  CS2R R20, SRZ ;  /* 0x0000000000147805 */ /* 0x000fc4000001ff00 */
[----:B------:R-:W-:Y:S02]  /*1420*/  CS2R R22, SRZ ;  /* 0x0000000000167805 */ /* 0x000fe4000001ff00 */
[----:B------:R-:W-:Y:S02]  /*1430*/  CS2R R80, SRZ ;  /* 0x0000000000507805 */ /* 0x000fe4000001ff00 */
[----:B------:R-:W-:Y:S02]  /*1440*/  CS2R R82, SRZ ;  /* 0x0000000000527805 */ /* 0x000fe4000001ff00 */
[----:B------:R-:W-:Y:S02]  /*1450*/  CS2R R84, SRZ ;  /* 0x0000000000547805 */ /* 0x000fe4000001ff00 */
[----:B------:R-:W-:Y:S02]  /*1460*/  CS2R R86, SRZ ;  /* 0x0000000000567805 */ /* 0x000fe4000001ff00 */
        /* <DEDUP_REMOVED lines=16> */
[----:B-1----:R-:W-:Y:S02]  /*1570*/  ISETP.GE.AND P0, PT, R13, 0x1, PT ;  /* 0x000000010d00780c */ /* 0x002fe40003f06270 */
[----:B------:R-:W-:Y:S02]  /*1580*/  CS2R R120, SRZ ;  /* 0x0000000000787805 */ /* 0x000fe4000001ff00 */
[----:B----4-:R-:W-:-:S02]  /*1590*/  R2UR UR8, R12 ;  /* 0x000000000c0872ca */ /* 0x010fc400000e0000 */
[----:B------:R-:W-:Y:S02]  /*15a0*/  CS2R R122, SRZ ;  /* 0x00000000007a7805 */ /* 0x000fe4000001ff00 */
[----:B------:R-:W-:Y:S01]  /*15b0*/  CS2R R124, SRZ ;  /* 0x00000000007c7805 */ /* 0x000fe2000001ff00 */
[----:B------:R-:W-:Y:S01]  /*15c0*/  IMAD.U32 R128, RZ, RZ, UR4 ;  /* 0x00000004ff807e24 */ /* 0x000fe2000f8e00ff */
        /* <DEDUP_REMOVED lines=8> */
[----:B------:R-:W-:Y:S01]  /*1650*/  CS2R R56, SRZ ;  /* 0x0000000000387805 */ /* 0x000fe2000001ff00 */
[----:B------:R-:W-:Y:S01]  /*1660*/  ULEA.HI UR10, UR8, UR8, URZ, 0x1 ;  /* 0x00000008080a7291 */ /* 0x000fe2000f8f083f */
[----:B------:R-:W-:-:S02]  /*1670*/  CS2R R58, SRZ ;  /* 0x00000000003a7805 */ /* 0x000fc4000001ff00 */
[----:B------:R-:W-:Y:S02]  /*1680*/  CS2R R60, SRZ ;  /* 0x00000000003c7805 */ /* 0x000fe4000001ff00 */
[----:B------:R-:W-:Y:S01]  /*1690*/  CS2R R62, SRZ ;  /* 0x00000000003e7805 */ /* 0x000fe2000001ff00 */
[----:B------:R-:W-:Y:S01]  /*16a0*/  ULOP3.LUT UR11, UR10, 0xffffe, URZ, 0xc0, !UPT ;  /* 0x000ffffe0a0b7892 */ /* 0x000fe2000f8ec03f */
[----:B------:R-:W-:Y:S01]  /*16b0*/  CS2R R48, SRZ ;  /* 0x0000000000307805 */ /* 0x000fe2000001ff00 */
[----:B0-----:R-:W-:Y:S01]  /*16c0*/  ULEA UR10, UR13, UR12, 0x18 ;  /* 0x0000000c0d0a7291 */ /* 0x001fe2000f8ec03f */
[----:B------:R-:W-:Y:S01]  /*16d0*/  CS2R R50, SRZ ;  /* 0x0000000000327805 */ /* 0x000fe2000001ff00 */
[----:B------:R-:W-:Y:S01]  /*16e0*/  UIADD3 UR11, UR8, -UR11, URZ ;  /* 0x8000000b080b7290 */ /* 0x000fe2000fffe03f */
[----:B------:R-:W-:Y:S01]  /*16f0*/  CS2R R52, SRZ ;  /* 0x0000000000347805 */ /* 0x000fe2000001ff00 */
[----:B------:R-:W-:Y:S01]  /*1700*/  UMOV UR12, UR5 ;  /* 0x00000005000c7c82 */ /* 0x000fe20008000000 */
[----:B------:R-:W-:Y:S01]  /*1710*/  UMOV UR8, URZ ;  /* 0x0000003f00087c82 */ /* 0x000fe20008000000 */
[----:B------:R-:W-:Y:S01]  /*1720*/  ULEA UR11, UR11, UR10, 0xc ;  /* 0x0000000a0b0b7291 */ /* 0x000fe2000f8e603f */
[----:B------:R-:W-:-:S02]  /*1730*/  CS2R R54, SRZ ;  /* 0x0000000000367805 */ /* 0x000fc4000001ff00 */
[----:B------:R-:W-:Y:S02]  /*1740*/  CS2R R40, SRZ ;  /* 0x0000000000287805 */ /* 0x000fe4000001ff00 */
[----:B------:R-:W-:Y:S01]  /*1750*/  CS2R R42, SRZ ;  /* 0x00000000002a7805 */ /* 0x000fe2000001ff00 */
[----:B------:R-:W-:Y:S01]  /*1760*/  UIADD3 UR11, UR11, 0x200, URZ ;  /* 0x000002000b0b7890 */ /* 0x000fe2000fffe03f */
[----:B------:R-:W-:Y:S02]  /*1770*/  CS2R R44, SRZ ;  /* 0x00000000002c7805 */ /* 0x000fe4000001ff00 */
[----:B------:R-:W-:Y:S02]  /*1780*/  CS2R R46, SRZ ;  /* 0x00000000002e7805 */ /* 0x000fe4000001ff00 */
[----:B------:R-:W-:Y:S01]  /*1790*/  CS2R R32, SRZ ;  /* 0x0000000000207805 */ /* 0x000fe2000001ff00 */
[----:B------:R-:W-:Y:S01]  /*17a0*/  USHF.R.U32.HI UR11, URZ, 0x4, UR11 ;  /* 0x000000043f0b7899 */ /* 0x000fe2000801160b */
[----:B------:R-:W-:-:S02]  /*17b0*/  CS2R R34, SRZ ;  /* 0x0000000000227805 */ /* 0x000fc4000001ff00 */
[----:B------:R-:W-:Y:S02]  /*17c0*/  CS2R R36, SRZ ;  /* 0x0000000000247805 */ /* 0x000fe4000001ff00 */
[----:B------:R-:W-:Y:S01]  /*17d0*/  CS2R R38, SRZ ;  /* 0x0000000000267805 */ /* 0x000fe2000001ff00 */
[----:B------:R-:W-:Y:S01]  /*17e0*/  ULOP3.LUT UR11, UR11, 0x3fff, URZ, 0xc0, !UPT ;  /* 0x00003fff0b0b7892 */ /* 0x000fe2000f8ec03f */
[----:B------:R-:W-:Y:S02]  /*17f0*/  CS2R R24, SRZ ;  /* 0x0000000000187805 */ /* 0x000fe4000001ff00 */
[----:B---3--:R-:W-:Y:S02]  /*1800*/  CS2R R26, SRZ ;  /* 0x00000000001a7805 */ /* 0x008fe4000001ff00 */
[----:B------:R-:W-:Y:S02]  /*1810*/  CS2R R28, SRZ ;  /* 0x00000000001c7805 */ /* 0x000fe4000001ff00 */
[----:B------:R-:W-:Y:S01]  /*1820*/  CS2R R30, SRZ ;  /* 0x00000000001e7805 */ /* 0x000fe2000001ff00 */
[----:B------:R-:W-:Y:S06]  /*1830*/  @!P0 BRA `(.L_x_18) ;  /* 0x0000000800c88947 */ /* 0x000fec0003800000 */
[----:B------:R-:W-:-:S13]  /*1840*/  ISETP.NE.AND P1, PT, R127, 0x3, PT ;  /* 0x000000037f00780c */ /* 0x000fda0003f25270 */
[----:B------:R-:W-:Y:S05]  /*1850*/  @!P1 BRA `(.L_x_19) ;  /* 0x0000000000049947 */ /* 0x000fea0003800000 */
[----:B------:R-:W-:Y:S01]  /*1860*/  BPT.TRAP 0x1 ;  /* 0x000000040000795c */ /* 0x000fe20000300000 */
.L_x_19:
[----:B------:R-:W-:Y:S01]  /*1870*/  ULEA UR7, UR5, UR10, 0x3 ;  /* 0x0000000a05077291 */ /* 0x000fe2000f8e183f */
[----:B------:R-:W-:-:S05]  /*1880*/  IMAD.U32 R12, RZ, RZ, UR4 ;  /* 0x00000004ff0c7e24 */ /* 0x000fca000f8e00ff */
[----:B------:R-:W-:-:S04]  /*1890*/  SHF.L.U32 R12, R12, 0x1f, RZ ;  /* 0x0000001f0c0c7819 */ /* 0x000fc800000006ff */
[----:B------:R0:W1:Y:S01]  /*18a0*/  SYNCS.PHASECHK.TRANS64.TRYWAIT P0, [UR7], R12 ;  /* 0x0000000cff0075a7 */ /* 0x0000620008000147 */
[----:B------:R-:W-:Y:S05]  /*18b0*/  @!P1 BRA `(.L_x_20) ;  /* 0x0000000000049947 */ /* 0x000fea0003800000 */
[----:B------:R-:W-:Y:S01]  /*18c0*/  BPT.TRAP 0x1 ;  /* 0x000000040000795c */ /* 0x000fe20000300000 */
.L_x_20:
[----:B------:R-:W-:Y:S01]  /*18d0*/  UMOV UR6, 0x2 ;  /* 0x0000000200067882 */ /* 0x000fe20000000000 */
[----:B------:R-:W-:Y:S01]  /*18e0*/  IMAD.MOV.U32 R14, RZ, RZ, RZ ;  /* 0x000000ffff0e7224 */ /* 0x000fe200078e00ff */
[----:B-1----:R-:W-:Y:S06]  /*18f0*/  @P0 BRA `(.L_x_21) ;  /* 0x0000000000080947 */ /* 0x002fec0003800000 */
[----:B------:R-:W1:Y:S02]  /*1900*/  SYNCS.PHASECHK.TRANS64.TRYWAIT P0, [UR7], R12 ;  /* 0x0000000cff0075a7 */ /* 0x000e640008000147 */
[----:B-1----:R-:W-:Y:S05]  /*1910*/  @!P0 BRA `(.L_x_22) ;  /* 0x00000080004c8947 */ /* 0x002fea0003800000 */
.L_x_21:
[----:B------:R-:W-:Y:S01]  /*1920*/  UIADD3 UR7, UR10, 0x1e200, URZ ;  /* 0x0001e2000a077890 */ /* 0x000fe2000fffe03f */
[----:B------:R-:W-:Y:S01]  /*1930*/  WARPGROUP.ARRIVE ;  /* 0x00000000000079c5 */ /* 0x000fe20000000000 */
[----:B------:R-:W-:Y:S01]  /*1940*/  ULOP3.LUT UR12, UR11, 0x10000, URZ, 0xfc, !UPT ;  /* 0x000100000b0c7892 */ /* 0x000fe2000f8efc3f */
[----:B------:R-:W-:Y:S01]  /*1950*/  IMAD.MOV.U32 R15, RZ, RZ, RZ ;  /* 0x000000ffff0f7224 */ /* 0x000fe200078e00ff */
[----:B------:R-:W-:Y:S01]  /*1960*/  USHF.R.U32.HI UR7, URZ, 0x4, UR7 ;  /* 0x000000043f077899 */ /* 0x000fe20008011607 */
[----:B------:R-:W-:Y:S01]  /*1970*/  CS2R R16, SRZ ;  /* 0x0000000000107805 */ /* 0x000fe2000001ff00 */
[----:B------:R-:W-:Y:S01]  /*1980*/  UMOV UR13, 0x80000020 ;  /* 0x80000020000d7882 */ /* 0x000fe20000000000 */
[----:B------:R-:W-:Y:S01]  /*1990*/  UMOV UR15, 0x80000020 ;  /* 0x80000020000f7882 */ /* 0x000fe20000000000 */
[----:B------:R-:W-:Y:S01]  /*19a0*/  ULOP3.LUT UR7, UR7, 0x3fff, URZ, 0xc0, !UPT ;  /* 0x00003fff07077892 */ /* 0x000fe2000f8ec03f */
[----:B------:R-:W-:Y:S02]  /*19b0*/  CS2R R18, SRZ ;  /* 0x0000000000127805 */ /* 0x000fe4000001ff00 */
[----:B------:R-:W-:-:S02]  /*19c0*/  CS2R R20, SRZ ;  /* 0x0000000000147805 */ /* 0x000fc4000001ff00 */
[----:B------:R-:W-:Y:S01]  /*19d0*/  CS2R R22, SRZ ;  /* 0x0000000000167805 */ /* 0x000fe2000001ff00 */
[----:B------:R-:W-:Y:S01]  /*19e0*/  ULOP3.LUT UR8, UR7, 0x10000, URZ, 0xfc, !UPT ;  /* 0x0001000007087892 */ /* 0x000fe2000f8efc3f */
[----:B------:R-:W-:Y:S01]  /*19f0*/  CS2R R80, SRZ ;  /* 0x0000000000507805 */ /* 0x000fe2000001ff00 */
[----:B------:R-:W-:Y:S01]  /*1a00*/  ULEA UR7, UR5, UR12, 0x9 ;  /* 0x0000000c05077291 */ /* 0x000fe2000f8e483f */
[----:B------:R-:W-:Y:S01]  /*1a10*/  CS2R R82, SRZ ;  /* 0x0000000000527805 */ /* 0x000fe2000001ff00 */
[----:B------:R-:W-:Y:S01]  /*1a20*/  UIMAD UR8, UR5, 0x1c0, UR8 ;  /* 0x000001c0050878a4 */ /* 0x000fe2000f8e0208 */
[----:B------:R-:W-:Y:S02]  /*1a30*/  CS2R R84, SRZ ;  /* 0x0000000000547805 */ /* 0x000fe4000001ff00 */
[----:B------:R-:W-:Y:S02]  /*1a40*/  CS2R R86, SRZ ;  /* 0x0000000000567805 */ /* 0x000fe4000001ff00 */
[----:B------:R-:W-:Y:S01]  /*1a50*/  CS2R R88, SRZ ;  /* 0x0000000000587805 */ /* 0x000fe2000001ff00 */
[----:B------:R-:W-:Y:S01]  /*1a60*/  UIADD3 UR16, UR8, 0x40, URZ ;  /* 0x0000004008107890 */ /* 0x000fe2000fffe03f */
[----:B------:R-:W-:Y:S01]  /*1a70*/  CS2R R90, SRZ ;  /* 0x00000000005a7805 */ /* 0x000fe2000001ff00 */
[----:B------:R-:W-:Y:S01]  /*1a80*/  UMOV UR12, UR7 ;  /* 0x00000007000c7c82 */ /* 0x000fe20008000000 */
[----:B------:R-:W-:Y:S01]  /*1a90*/  UMOV UR14, UR8 ;  /* 0x00000008000e7c82 */ /* 0x000fe20008000000 */
[----:B------:R-:W-:Y:S01]  /*1aa0*/  UIADD3 UR17, UR8, 0x80, URZ ;  /* 0x0000008008117890 */ /* 0x000fe2000fffe03f */
[----:B------:R-:W-:Y:S01]  /*1ab0*/  QGMMA.64x16x32.F32.E4M3.E4M3 R72, gdesc[UR12], RZ, !UPT ;  /* 0x002000000c4879f3 */ /* 0x000fe2000c7008ff */
[----:B------:R-:W-:Y:S01]  /*1ac0*/  UMOV UR15, 0x80000020 ;  /* 0x80000020000f7882 */ /* 0x000fe20000000000 */
        /* <DEDUP_REMOVED lines=21> */
[----:B------:R-:W-:Y:S01]  /*1c20*/  CS2R R92, SRZ ;  /* 0x00000000005c7805 */ /* 0x000fe2000001ff00 */
[----:B------:R-:W-:Y:S01]  /*1c30*/  QGMMA.64x16x32.F32.E4M3.E4M3 R24, gdesc[UR12], RZ, !UPT ;  /* 0x002000000c1879f3 */ /* 0x000fe2000c7008ff */
[----:B------:R-:W-:Y:S01]  /*1c40*/  UIADD3 UR12, UR7, 0x2, URZ ;  /* 0x00000002070c7890 */ /* 0x000fe2000fffe03f */
[----:B------:R-:W-:Y:S01]  /*1c50*/  CS2R R94, SRZ ;  /* 0x00000000005e7805 */ /* 0x000fe2000001ff00 */
[----:B------:R-:W-:Y:S01]  /*1c60*/  UIADD3 UR14, UR8, 0x2, URZ ;  /* 0x00000002080e7890 */ /* 0x000fe2000fffe03f */
[----:B------:R-:W-:Y:S01]  /*1c70*/  CS2R R96, SRZ ;  /* 0x0000000000607805 */ /* 0x000fe2000001ff00 */
[----:B------:R-:W-:Y:S01]  /*1c80*/  UIADD3 UR7, UR8, 0x42, URZ ;  /* 0x0000004208077890 */ /* 0x000fe2000fffe03f */
[----:B------:R-:W-:Y:S01]  /*1c90*/  CS2R R98, SRZ ;  /* 0x0000000000627805 */ /* 0x000fe2000001ff00 */
[----:B------:R-:W-:Y:S01]  /*1ca0*/  UMOV UR13, 0x80000020 ;  /* 0x80000020000d7882 */ /* 0x000fe20000000000 */
[----:B------:R-:W-:Y:S01]  /*1cb0*/  UMOV UR15, 0x80000020 ;  /* 0x80000020000f7882 */ /* 0x000fe20000000000 */
        /* <DEDUP_REMOVED lines=12> */
[----:B------:R-:W-:Y:S01]  /*1d80*/  CS2R R124, SRZ ;  /* 0x00000000007c7805 */ /* 0x000fe2000001ff00 */
[----:B------:R-:W-:Y:S01]  /*1d90*/  QGMMA.64x16x32.F32.E4M3.E4M3 R72, gdesc[UR12], R72 ;  /* 0x002000000c4879f3 */ /* 0x000fe20008700848 */
[----:B------:R-:W-:Y:S01]  /*1da0*/  UMOV UR14, UR7 ;  /* 0x00000007000e7c82 */ /* 0x000fe20008000000 */
[----:B------:R-:W-:Y:S01]  /*1db0*/  UIADD3 UR7, UR8, 0xc2, URZ ;  /* 0x000000c208077890 */ /* 0x000fe2000fffe03f */
[----:B------:R-:W-:-:S02]  /*1dc0*/  UMOV UR15, 0x80000020 ;  /* 0x80000020000f7882 */ /* 0x000fc40000000000 */
[----:B------:R-:W-:Y:S01]  /*1dd0*/  QGMMA.64x16x32.F32.E4M3.E4M3 R64, gdesc[UR12], R64 ;  /* 0x002000000c4079f3 */ /* 0x000fe20008700840 */
[----:B------:R-:W-:Y:S01]  /*1de0*/  UMOV UR14, UR16 ;  /* 0x00000010000e7c82 */ /* 0x000fe20008000000 */
[----:B------:R-:W-:Y:S01]  /*1df0*/  UMOV UR15, 0x80000020 ;  /* 0x80000020000f7882 */ /* 0x000fe20000000000 */
[----:B------:R-:W-:Y:S01]  /*1e00*/  UIADD3 UR16, UR8, 0x102, URZ ;  /* 0x0000010208107890 */ /* 0x000fe2000fffe03f */
[----:B------:R-:W-:Y:S01]  /*1e10*/  QGMMA.64x16x32.F32.E4M3.E4M3 R56, gdesc[UR12], R56 ;  /* 0x002000000c3879f3 */ /* 0x000fe20008700838 */
[----:B------:R-:W-:Y:S01]  /*1e20*/  UMOV UR14, UR7 ;  /* 0x00000007000e7c82 */ /* 0x000fe20008000000 */
[----:B------:R-:W-:Y:S01]  /*1e30*/  UIADD3 UR7, UR8, 0x142, URZ ;  /* 0x0000014208077890 */ /* 0x000fe2000fffe03f */
[----:B------:R-:W-:Y:S01]  /*1e40*/  UMOV UR15, 0x80000020 ;  /* 0x80000020000f7882 */ /* 0x000fe20000000000 */
[----:B------:R-:W-:Y:S01]  /*1e50*/  UIADD3 UR8, UR8, 0x182, URZ ;  /* 0x0000018208087890 */ /* 0x000fe2000fffe03f */
[----:B------:R-:W-:Y:S01]  /*1e60*/  QGMMA.64x16x32.F32.E4M3.E4M3 R48, gdesc[UR12], R48 ;  /* 0x002000000c3079f3 */ /* 0x000fe20008700830 */
[----:B------:R-:W-:Y:S01]  /*1e70*/  UMOV UR14, UR16 ;  /* 0x00000010000e7c82 */ /* 0x000fe20008000000 */
[----:B------:R-:W-:-:S02]  /*1e80*/  UMOV UR15, 0x80000020 ;  /* 0x80000020000f7882 */ /* 0x000fc40000000000 */
[----:B------:R-:W-:Y:S01]  /*1e90*/  QGMMA.64x16x32.F32.E4M3.E4M3 R40, gdesc[UR12], R40 ;  /* 0x002000000c2879f3 */ /* 0x000fe20008700828 */
[----:B------:R-:W-:Y:S01]  /*1ea0*/  UMOV UR14, UR7 ;  /* 0x00000007000e7c82 */ /* 0x000fe20008000000 */
[----:B------:R-:W-:Y:S01]  /*1eb0*/  ULDC UR7, c[0x0][0x50c] ;  /* 0x0001430000077ab9 */ /* 0x000fe20000000800 */
[----:B------:R-:W-:Y:S01]  /*1ec0*/  UMOV UR15, 0x80000020 ;  /* 0x80000020000f7882 */ /* 0x000fe20000000000 */
[----:B------:R-:W-:Y:S01]  /*1ed0*/  UISETP.NE.AND UP0, UPT, UR7, 0x2, UPT ;  /* 0x000000020700788c */ /* 0x000fe2000bf05270 */
[----:B------:R-:W-:Y:S01]  /*1ee0*/  QGMMA.64x16x32.F32.E4M3.E4M3 R32, gdesc[UR12], R32 ;  /* 0x002000000c2079f3 */ /* 0x000fe20008700820 */
[----:B------:R-:W-:Y:S01]  /*1ef0*/  UMOV UR14, UR8 ;  /* 0x00000008000e7c82 */ /* 0x000fe20008000000 */
[----:B------:R-:W-:Y:S01]  /*1f00*/  UMOV UR15, 0x80000020 ;  /* 0x80000020000f7882 */ /* 0x000fe20000000000 */
[----:B------:R-:W-:Y:S01]  /*1f10*/  USEL UR7, URZ, 0x1, UP0 ;  /* 0x000000013f077887 */ /* 0x000fe20008000000 */
[----:B------:R-:W-:Y:S05]  /*1f20*/  QGMMA.64x16x32.F32.E4M3.E4M3 R24, gdesc[UR12], R24, gsb0 ;  /* 0x002000000c1879f3 */ /* 0x000fea0008000818 */
[----:B------:R-:W-:-:S13]  /*1f30*/  ISETP.NE.AND P0, PT, RZ, UR7, PT ;  /* 0x00000007ff007c0c */ /* 0x000fda000bf05270 */
[----:B------:R-:W-:Y:S05]  /*1f40*/  @!P0 BRA `(.L_x_23) ;  /* 0x0000000000e88947 */ /* 0x000fea0003800000 */
[----:B------:R-:W-:Y:S02]  /*1f50*/  WARPGROUP.DEPBAR.LE gsb0, 0x0 ;  /* 0x00008000000079c5 */ /* 0x000fe40000010000 */
[----:B------:R-:W-:-:S01]  /*1f60*/  FADD R125, RZ, R72 ;  /* 0x00000048ff7d7221 */ /* 0x000fc20000000000 */
[----:B------:R-:W-:Y:S01]  /*1f70*/  FADD R124, RZ, R73 ;  /* 0x00000049ff7c7221 */ /* 0x000fe20000000000 */
        /* <DEDUP_REMOVED lines=54> */
[----:B------:R-:W-:-:S06]  /*22e0*/  UMOV UR6, URZ ;  /* 0x0000003f00067c82 */ /* 0x000fcc0008000000 */
.L_x_23:
[----:B------:R-:W-:-:S04]  /*22f0*/  UIADD3 UR12, UR5, 0x1, URZ ;  /* 0x00000001050c7890 */ /* 0x000fc8000fffe03f */
[----:B------:R-:W-:-:S04]  /*2300*/  UISETP.NE.AND UP0, UPT, UR12, 0xf, UPT ;  /* 0x0000000f0c00788c */ /* 0x000fc8000bf05270 */
[----:B------:R-:W-:Y:S02]  /*2310*/  USEL UR8, URZ, 0x1, UP0 ;  /* 0x000000013f087887 */ /* 0x000fe40008000000 */
[----:B------:R-:W-:Y:S02]  /*2320*/  USEL UR12, UR12, URZ, UP0 ;  /* 0x0000003f0c0c7287 */ /* 0x000fe40008000000 */
[----:B------:R-:W-:-:S06]  /*2330*/  ULOP3.LUT UR8, UR4, UR8, URZ, 0x3c, !UPT ;  /* 0x0000000804087292 */ /* 0x000fcc000f8e3c3f */
[----:B------:R-:W-:Y:S01]  /*2340*/  IMAD.U32 R128, RZ, RZ, UR8 ;  /* 0x00000008ff807e24 */ /* 0x000fe2000f8e00ff */
[----:B------:R-:W-:-:S06]  /*2350*/  UMOV UR8, 0x1 ;  /* 0x0000000100087882 */ /* 0x000fcc0000000000 */
.L_x_18:
[----:B------:R-:W-:-:S04]  /*2360*/  UISETP.LT.AND UP0, UPT, UR9, 0x1, UPT ;  /* 0x000000010900788c */ /* 0x000fc8000bf01270 */
[----:B------:R-:W-:-:S04]  /*2370*/  USEL UR13, UR9, 0x1, UP0 ;  /* 0x00000001090d7887 */ /* 0x000fc80008000000 */
[----:B------:R-:W-:-:S04]  /*2380*/  UIADD3 UR13, UR9, -UR13, URZ ;  /* 0x8000000d090d7290 */ /* 0x000fc8000fffe03f */
[----:B------:R-:W-:-:S06]  /*2390*/  UISETP.GE.AND UP0, UPT, UR13, 0x1, UPT ;  /* 0x000000010d00788c */ /* 0x000fcc000bf06270 */
[----:B------:R-:W-:-:S13]  /*23a0*/  PLOP3.LUT P0, PT, PT, PT, UP0, 0x80, 0x0 ;  /* 0x000000000000781c */ /* 0x000fda0003f0f008 */
[----:B------:R-:W-:Y:S05]  /*23b0*/  @!P0 BRA `(.L_x_24) ;  /* 0x0000000800c08947 */ /* 0x000fea0003800000 */
[----:B-1----:R-:W-:Y:S02]  /*23c0*/  IMAD.U32 R13, RZ, RZ, UR5 ;  /* 0x00000005ff0d7e24 */ /* 0x002fe4000f8e00ff */
[----:B0-----:R-:W-:Y:S01]  /*23d0*/  IMAD.U32 R12, RZ, RZ, UR13 ;  /* 0x0000000dff0c7e24 */ /* 0x001fe2000f8e00ff */
[----:B------:R-:W-:-:S06]  /*23e0*/  ULDC UR13, c[0x0][0x50c] ;  /* 0x00014300000d7ab9 */ /* 0x000fcc0000000800 */
.L_x_32:
[----:B------:R-:W-:-:S13]  /*23f0*/  ISETP.NE.AND P1, PT, R127, 0x3, PT ;  /* 0x000000037f00780c */ /* 0x000fda0003f25270 */
[----:B------:R-:W-:Y:S05]  /*2400*/  @!P1 BRA `(.L_x_25) ;  /* 0x0000000000049947 */ /* 0x000fea0003800000 */
[----:B------:R-:W-:Y:S01]  /*2410*/  BPT.TRAP 0x1 ;  /* 0x000000040000795c */ /* 0x000fe20000300000 */
.L_x_25:
[----:B------:R-:W0:Y:S01]  /*2420*/  S2UR UR14, SR_CgaCtaId ;  /* 0x00000000000e79c3 */ /* 0x000e220000008800 */
[----:B------:R-:W-:Y:S01]  /*2430*/  UMOV UR10, 0x400 ;  /* 0x00000400000a7882 */ /* 0x000fe20000000000 */
[----:B------:R-:W-:Y:S01]  /*2440*/  SHF.L.U32 R126, R128, 0x1f, RZ ;  /* 0x0000001f807e7819 */ /* 0x000fe200000006ff */
[----:B0-----:R-:W-:-:S04]  /*2450*/  ULEA UR10, UR14, UR10, 0x18 ;  /* 0x0000000a0e0a7291 */ /* 0x001fc8000f8ec03f */
[----:B------:R-:W-:-:S09]  /*2460*/  ULEA UR14, UR12, UR10, 0x3 ;  /* 0x0000000a0c0e7291 */ /* 0x000fd2000f8e183f */
[----:B------:R0:W1:Y:S01]  /*2470*/  SYNCS.PHASECHK.TRANS64.TRYWAIT P0, [UR14], R126 ;  /* 0x0000007eff0075a7 */ /* 0x000062000800014e */
[----:B------:R-:W-:Y:S05]  /*2480*/  @!P1 BRA `(.L_x_26) ;  /* 0x0000000000049947 */ /* 0x000fea0003800000 */
[----:B------:R-:W-:Y:S01]  /*2490*/  BPT.TRAP 0x1 ;  /* 0x000000040000795c */ /* 0x000fe20000300000 */
.L_x_26:
[----:B-1----:R-:W-:Y:S05]  /*24a0*/  @P0 BRA `(.L_x_27) ;  /* 0x0000000000080947 */ /* 0x002fea0003800000 */
[----:B------:R-:W1:Y:S02]  /*24b0*/  SYNCS.PHASECHK.TRANS64.TRYWAIT P0, [UR14], R126 ;  /* 0x0000007eff0075a7 */ /* 0x000e64000800014e */
[----:B-1----:R-:W-:Y:S05]  /*24c0*/  @!P0 BRA `(.L_x_28) ;  /* 0x0000007400788947 */ /* 0x002fea0003800000 */
.L_x_27:
[----:B------:R-:W-:Y:S01]  /*24d0*/  UIADD3 UR15, UR10, 0x1e200, URZ ;  /* 0x0001e2000a0f7890 */ /* 0x000fe2000fffe03f */
[----:B------:R-:W-:Y:S01]  /*24e0*/  WARPGROUP.ARRIVE ;  /* 0x00000000000079c5 */ /* 0x000fe20000000000 */
[----:B------:R-:W-:Y:S02]  /*24f0*/  UISETP.NE.AND UP0, UPT, UR7, URZ, UPT ;  /* 0x0000003f0700728c */ /* 0x000fe4000bf05270 */
[----:B------:R-:W-:Y:S02]  /*2500*/  USHF.R.U32.HI UR15, URZ, 0x4, UR15 ;  /* 0x000000043f0f7899 */ /* 0x000fe4000801160f */
[----:B------:R-:W-:Y:S02]  /*2510*/  USEL UR8, UR8, URZ, !UP0 ;  /* 0x0000003f08087287 */ /* 0x000fe4000c000000 */
[----:B------:R-:W-:Y:S02]  /*2520*/  ULOP3.LUT UR15, UR15, 0x3fff, URZ, 0xc0, !UPT ;  /* 0x00003fff0f0f7892 */ /* 0x000fe4000f8ec03f */
[----:B------:R-:W-:-:S02]  /*2530*/  ULOP3.LUT UR14, UR11, 0x10000, URZ, 0xfc, !UPT ;  /* 0x000100000b0e7892 */ /* 0x000fc4000f8efc3f */
[----:B------:R-:W-:Y:S02]  /*2540*/  ULOP3.LUT UR15, UR15, 0x10000, URZ, 0xfc, !UPT ;  /* 0x000100000f0f7892 */ /* 0x000fe4000f8efc3f */
[----:B------:R-:W-:Y:S02]  /*2550*/  UISETP.NE.U32.AND UP0, UPT, UR8, URZ, UPT ;  /* 0x0000003f0800728c */ /* 0x000fe4000bf05070 */
[----:B------:R-:W-:Y:S02]  /*2560*/  UIMAD UR8, UR12, 0x1c0, UR15 ;  /* 0x000001c00c0878a4 */ /* 0x000fe4000f8e020f */
[----:B------:R-:W-:Y:S02]  /*2570*/  ULEA UR7, UR12, UR14, 0x9 ;  /* 0x0000000e0c077291 */ /* 0x000fe4000f8e483f */
[----:B------:R-:W-:Y:S01]  /*2580*/  UIADD3 UR14, UR8, 0x40, URZ ;  /* 0x00000040080e7890 */ /* 0x000fe2000fffe03f */
[----:B------:R-:W-:Y:S02]  /*2590*/  UMOV UR17, 0x80000020 ;  /* 0x8000002000117882 */ /* 0x000fe40000000000 */
[----:B------:R-:W-:Y:S01]  /*25a0*/  UMOV UR18, UR8 ;  /* 0x0000000800127c82 */ /* 0x000fe20008000000 */
[----:B------:R-:W-:Y:S01]  /*25b0*/  UMOV UR19, 0x80000020 ;  /* 0x8000002000137882 */ /* 0x000fe20000000000 */
[----:B------:R-:W-:Y:S01]  /*25c0*/  UMOV UR16, UR7 ;  /* 0x0000000700107c82 */ /* 0x000fe20008000000 */
[----:B------:R-:W-:Y:S01]  /*25d0*/  UIADD3 UR22, UR8, 0x80, URZ ;  /* 0x0000008008167890 */ /* 0x000fe2000fffe03f */
[----:B------:R-:W-:Y:S01]  /*25e0*/  QGMMA.64x16x32.F32.E4M3.E4M3 R72, gdesc[UR16], R72, UP0 ;  /* 0x00200000104879f3 */ /* 0x000fe2000bf00848 */
[----:B------:R-:W-:Y:S01]  /*25f0*/  UMOV UR18, UR14 ;  /* 0x0000000e00127c82 */ /* 0x000fe20008000000 */
[----:B------:R-:W-:Y:S01]  /*2600*/  UMOV UR19, 0x80000020 ;  /* 0x8000002000137882 */ /* 0x000fe20000000000 */
[----:B------:R-:W-:Y:S01]  /*2610*/  UIADD3 UR26, UR8, 0xc0, URZ ;  /* 0x000000c0081a7890 */ /* 0x000fe2000fffe03f */
[----:B------:R-:W-:Y:S01]  /*2620*/  QGMMA.64x16x32.F32.E4M3.E4M3 R64, gdesc[UR16], R64, UP0 ;  /* 0x00200000104079f3 */ /* 0x000fe2000bf00840 */
[----:B------:R-:W-:-:S02]  /*2630*/  UIADD3 UR30, UR8, 0x100, URZ ;  /* 0x00000100081e7890 */ /* 0x000fc4000fffe03f */
[----:B------:R-:W-:Y:S02]  /*2640*/  UIADD3 UR18, UR8, 0x140, URZ ;  /* 0x0000014008127890 */ /* 0x000fe4000fffe03f */
[----:B------:R-:W-:Y:S01]  /*2650*/  UIADD3 UR14, UR8, 0x180, URZ ;  /* 0x00000180080e7890 */ /* 0x000fe2000fffe03f */
[----:B------:R-:W-:Y:S01]  /*2660*/  UMOV UR20, UR16 ;  /* 0x0000001000147c82 */ /* 0x000fe20008000000 */
[----:B------:R-:W-:Y:S01]  /*2670*/  UMOV UR21, UR17 ;  /* 0x0000001100157c82 */ /* 0x000fe20008000000 */
[----:B------:R-:W-:Y:S01]  /*2680*/  UMOV UR23, 0x80000020 ;  /* 0x8000002000177882 */ /* 0x000fe20000000000 */
[----:B------:R-:W-:Y:S01]  /*2690*/  UMOV UR24, UR16 ;  /* 0x0000001000187c82 */ /* 0x000fe20008000000 */
[----:B------:R-:W-:Y:S01]  /*26a0*/  UMOV UR25, UR17 ;  /* 0x0000001100197c82 */ /* 0x000fe20008000000 */
[----:B------:R-:W-:Y:S01]  /*26b0*/  UMOV UR27, 0x80000020 ;  /* 0x80000020001b7882 */ /* 0x000fe20000000000 */
[----:B------:R-:W-:Y:S01]  /*26c0*/  UMOV UR28, UR16 ;  /* 0x00000010001c7c82 */ /* 0x000fe20008000000 */
[----:B------:R-:W-:Y:S01]  /*26d0*/  UMOV UR29, UR17 ;  /* 0x00000011001d7c82 */ /* 0x000fe20008000000 */
[----:B------:R-:W-:Y:S01]  /*26e0*/  QGMMA.64x16x32.F32.E4M3.E4M3 R56, gdesc[UR20], R56, UP0 ;  /* 0x00200000143879f3 */ /* 0x000fe2000bf00838 */
[----:B------:R-:W-:Y:S01]  /*26f0*/  UMOV UR31, 0x80000020 ;  /* 0x80000020001f7882 */ /* 0x000fe20000000000 */
[----:B------:R-:W-:Y:S01]  /*2700*/  UMOV UR19, 0x80000020 ;  /* 0x8000002000137882 */ /* 0x000fe20000000000 */
[----:B------:R-:W-:Y:S01]  /*2710*/  UIADD3 UR22, UR8, 0x82, URZ ;  /* 0x0000008208167890 */ /* 0x000fe2000fffe03f */
[----:B------:R-:W-:Y:S01]  /*2720*/  QGMMA.64x16x32.F32.E4M3.E4M3 R48, gdesc[UR24], R48, UP0 ;  /* 0x00200000183079f3 */ /* 0x000fe2000bf00830 */
[----:B------:R-:W-:Y:S01]  /*2730*/  UIADD3 UR26, UR8, 0xc2, URZ ;  /* 0x000000c2081a7890 */ /* 0x000fe2000fffe03f */
[----:B------:R-:W-:-:S02]  /*2740*/  UMOV UR23, 0x80000020 ;  /* 0x8000002000177882 */ /* 0x000fc40000000000 */
[----:B------:R-:W-:Y:S01]  /*2750*/  QGMMA.64x16x32.F32.E4M3.E4M3 R40, gdesc[UR28], R40, UP0 ;  /* 0x002000001c2879f3 */ /* 0x000fe2000bf00828 */
[----:B------:R-:W-:Y:S01]  /*2760*/  UIADD3 UR30, UR8, 0x102, URZ ;  /* 0x00000102081e7890 */ /* 0x000fe2000fffe03f */
[----:B------:R-:W-:Y:S02]  /*2770*/  UMOV UR27, 0x80000020 ;  /* 0x80000020001b7882 */ /* 0x000fe40000000000 */
[----:B------:R-:W-:Y:S01]  /*2780*/  QGMMA.64x16x32.F32.E4M3.E4M3 R32, gdesc[UR16], R32, UP0 ;  /* 0x00200000102079f3 */ /* 0x000fe2000bf00820 */
[----:B------:R-:W-:Y:S01]  /*2790*/  UMOV UR18, UR14 ;  /* 0x0000000e00127c82 */ /* 0x000fe20008000000 */
[----:B------:R-:W-:Y:S01]  /*27a0*/  UMOV UR19, 0x80000020 ;  /* 0x8000002000137882 */ /* 0x000fe20000000000 */
[----:B------:R-:W-:Y:S01]  /*27b0*/  UMOV UR31, 0x80000020 ;  /* 0x80000020001f7882 */ /* 0x000fe20000000000 */
[----:B------:R-:W-:Y:S01]  /*27c0*/  QGMMA.64x16x32.F32.E4M3.E4M3 R24, gdesc[UR16], R24, UP0 ;  /* 0x00200000101879f3 */ /* 0x000fe2000bf00818 */
[----:B------:R-:W-:Y:S02]  /*27d0*/  UIADD3 UR16, UR7, 0x2, URZ ;  /* 0x0000000207107890 */ /* 0x000fe4000fffe03f */
[----:B------:R-:W-:-:S02]  /*27e0*/  UIADD3 UR18, UR8, 0x2, URZ ;  /* 0x0000000208127890 */ /* 0x000fc4000fffe03f */
[----:B------:R-:W-:Y:S01]  /*27f0*/  UIADD3 UR7, UR8, 0x42, URZ ;  /* 0x0000004208077890 */ /* 0x000fe2000fffe03f */
[----:B------:R-:W-:Y:S01]  /*2800*/  UMOV UR17, 0x80000020 ;  /* 0x8000002000117882 */ /* 0x000fe20000000000 */
[----:B------:R-:W-:Y:S01]  /*2810*/  UMOV UR19, 0x80000020 ;  /* 0x8000002000137882 */ /* 0x000fe20000000000 */
[----:B------:R-:W-:Y:S01]  /*2820*/  UMOV UR20, UR16 ;  /* 0x0000001000147c82 */ /* 0x000fe20008000000 */
[----:B------:R-:W-:Y:S01]  /*2830*/  UMOV UR21, UR17 ;  /* 0x0000001100157c82 */ /* 0x000fe20008000000 */
[----:B------:R-:W-:Y:S01]  /*2840*/  UMOV UR24, UR16 ;  /* 0x0000001000187c82 */ /* 0x000fe20008000000 */
[----:B------:R-:W-:Y:S01]  /*2850*/  UMOV UR25, UR17 ;  /* 0x0000001100197c82 */ /* 0x000fe20008000000 */
[----:B------:R-:W-:Y:S01]  /*2860*/  UMOV UR28, UR16 ;  /* 0x00000010001c7c82 */ /* 0x000fe20008000000 */
[----:B------:R-:W-:Y:S01]  /*2870*/  UMOV UR29, UR17 ;  /* 0x00000011001d7c82 */ /* 0x000fe20008000000 */
[----:B------:R-:W-:Y:S01]  /*2880*/  UIADD3 UR6, UR6, 0x2, URZ ;  /* 0x0000000206067890 */ /* 0x000fe2000fffe03f */
[----:B------:R-:W-:Y:S01]  /*2890*/  QGMMA.64x16x32.F32.E4M3.E4M3 R72, gdesc[UR16], R72 ;  /* 0x00200000104879f3 */ /* 0x000fe20008700848 */
[----:B------:R-:W-:Y:S01]  /*28a0*/  UMOV UR18, UR7 ;  /* 0x0000000700127c82 */ /* 0x000fe20008000000 */
[----:B------:R-:W-:Y:S01]  /*28b0*/  UMOV UR19, 0x80000020 ;  /* 0x8000002000137882 */ /* 0x000fe20000000000 */
[----:B------:R-:W-:Y:S01]  /*28c0*/  UISETP.NE.AND UP0, UPT, UR6, UR13, UPT ;  /* 0x0000000d0600728c */ /* 0x000fe2000bf05270 */
[----:B------:R-:W-:Y:S01]  /*28d0*/  QGMMA.64x16x32.F32.E4M3.E4M3 R64, gdesc[UR16], R64 ;  /* 0x00200000104079f3 */ /* 0x000fe20008700840 */
[----:B------:R-:W-:-:S02]  /*28e0*/  UIADD3 UR18, UR8, 0x142, URZ ;  /* 0x0000014208127890 */ /* 0x000fc4000fffe03f */
[----:B------:R-:W-:Y:S01]  /*28f0*/  UIADD3 UR8, UR8, 0x182, URZ ;  /* 0x0000018208087890 */ /* 0x000fe2000fffe03f */
[----:B------:R-:W-:Y:S01]  /*2900*/  UMOV UR19, 0x80000020 ;  /* 0x8000002000137882 */ /* 0x000fe20000000000 */
[----:B------:R-:W-:-:S06]  /*2910*/  USEL UR7, URZ, 0x1, UP0 ;  /* 0x000000013f077887 */ /* 0x000fcc0008000000 */
[----:B------:R-:W-:Y:S01]  /*2920*/  ISETP.NE.AND P0, PT, RZ, UR7, PT ;  /* 0x00000007ff007c0c */ /* 0x000fe2000bf05270 */
[----:B------:R-:W-:Y:S04]  /*2930*/  QGMMA.64x16x32.F32.E4M3.E4M3 R56, gdesc[UR20], R56 ;  /* 0x00200000143879f3 */ /* 0x000fe80008700838 */
[----:B------:R-:W-:Y:S04]  /*2940*/  QGMMA.64x16x32.F32.E4M3.E4M3 R48, gdesc[UR24], R48 ;  /* 0x00200000183079f3 */ /* 0x000fe80008700830 */
[----:B------:R-:W-:Y:S04]  /*2950*/  QGMMA.64x16x32.F32.E4M3.E4M3 R40, gdesc[UR28], R40 ;  /* 0x002000001c2879f3 */ /* 0x000fe80008700828 */
[----:B------:R-:W-:Y:S01]  /*2960*/  QGMMA.64x16x32.F32.E4M3.E4M3 R32, gdesc[UR16], R32 ;  /* 0x00200000102079f3 */ /* 0x000fe20008700820 */
[----:B------:R-:W-:Y:S01]  /*2970*/  UMOV UR18, UR8 ;  /* 0x0000000800127c82 */ /* 0x000fe20008000000 */
[----:B------:R-:W-:-:S02]  /*2980*/  UMOV UR19, 0x80000020 ;  /* 0x8000002000137882 */ /* 0x000fc40000000000 */
[----:B------:R-:W-:Y:S03]  /*2990*/  QGMMA.64x16x32.F32.E4M3.E4M3 R24, gdesc[UR16], R24, gsb0 ;  /* 0x00200000101879f3 */ /* 0x000fe60008000818 */
[----:B------:R-:W-:Y:S02]  /*29a0*/  WARPGROUP.DEPBAR.LE gsb0, 0x1 ;  /* 0x00008000000079c5 */ /* 0x000fe40000010100 */
[----:B------:R-:W-:Y:S05]  /*29b0*/  @!P0 BRA `(.L_x_29) ;  /* 0x0000000000e88947 */ /* 0x000fea0003800000 */
[----:B------:R-:W-:Y:S02]  /*29c0*/  WARPGROUP.DEPBAR.LE gsb0, 0x0 ;  /* 0x00008000000079c5 */ /* 0x000fe40000010000 */
[----:B------:R-:W-:-:S01]  /*29d0*/  FADD R125, R72, R125 ;  /* 0x0000007d487d7221 */ /* 0x000fc20000000000 */
[----:B------:R-:W-:Y:S01]  /*29e0*/  FADD R124, R73, R124 ;  /* 0x0000007c497c7221 */ /* 0x000fe20000000000 */
        /* <DEDUP_REMOVED lines=54> */
[----:B------:R-:W-:-:S06]  /*2d50*/  UMOV UR6, URZ ;  /* 0x0000003f00067c82 */ /* 0x000fcc0008000000 */
.L_x_29:
[----:B------:R-:W-:Y:S05]  /*2d60*/  @!P1 BRA `(.L_x_30) ;  /* 0x0000000000049947 */ /* 0x000fea0003800000 */
[----:B------:R-:W-:Y:S01]  /*2d70*/  BPT.TRAP 0x1 ;  /* 0x000000040000795c */ /* 0x000fe20000300000 */
.L_x_30:
[----:B------:R-:W-:-:S13]  /*2d80*/  ISETP.NE.AND P0, PT, R6, RZ, PT ;  /* 0x000000ff0600720c */ /* 0x000fda0003f05270 */
[----:B01----:R-:W-:-:S05]  /*2d90*/  @P0 LEA R126, R13, UR10, 0x3 ;  /* 0x0000000a0d7e0c11 */ /* 0x003fca000f8e18ff */
[----:B------:R-:W-:-:S05]  /*2da0*/  @P0 VIADD R126, R126, 0x78 ;  /* 0x000000787e7e0836 */ /* 0x000fca0000000000 */
[----:B------:R-:W-:-:S04]  /*2db0*/  @P0 PRMT R126, R5, 0x654, R126 ;  /* 0x00000654057e0816 */ /* 0x000fc8000000007e */
[----:B------:R0:W-:Y:S01]  /*2dc0*/  @P0 SYNCS.ARRIVE.TRANS64.RED.A1T0 RZ, [R126+URZ], RZ ;  /* 0x000000ff7eff09a7 */ /* 0x0001e2000810043f */
[----:B------:R-:W-:-:S13]  /*2dd0*/  ISETP.GT.U32.AND P0, PT, R4, 0x1, PT ;  /* 0x000000010400780c */ /* 0x000fda0003f04070 */
[----:B0-----:R-:W-:Y:S05]  /*2de0*/  @P0 BRA `(.L_x_31) ;  /* 0x0000000000040947 */ /* 0x001fea0003800000 */
[----:B------:R-:W-:Y:S01]  /*2df0*/  BPT.TRAP 0x1 ;  /* 0x000000040000795c */ /* 0x000fe20000300000 */
.L_x_31:
[----:B------:R-:W-:Y:S01]  /*2e00*/  UIADD3 UR12, UR12, 0x1, URZ ;  /* 0x000000010c0c7890 */ /* 0x000fe2000fffe03f */
[C---:B------:R-:W-:Y:S01]  /*2e10*/  ISETP.GT.AND P1, PT, R12.reuse, 0x1, PT ;  /* 0x000000010c00780c */ /* 0x040fe20003f24270 */
[----:B------:R-:W-:Y:S02]  /*2e20*/  VIADD R13, R13, 0x1 ;  /* 0x000000010d0d7836 */ /* 0x000fe40000000000 */
[----:B------:R-:W-:Y:S01]  /*2e30*/  UISETP.NE.AND UP0, UPT, UR12, 0xf, UPT ;  /* 0x0000000f0c00788c */ /* 0x000fe2000bf05270 */
[----:B------:R-:W-:Y:S02]  /*2e40*/  VIADD R12, R12, 0xffffffff ;  /* 0xffffffff0c0c7836 */ /* 0x000fe40000000000 */
[C---:B------:R-:W-:Y:S01]  /*2e50*/  ISETP.NE.AND P0, PT, R13.reuse, 0xf, PT ;  /* 0x0000000f0d00780c */ /* 0x040fe20003f05270 */
[----:B------:R-:W-:Y:S02]  /*2e60*/  USEL UR8, URZ, 0x1, UP0 ;  /* 0x000000013f087887 */ /* 0x000fe40008000000 */
[----:B------:R-:W-:Y:S01]  /*2e70*/  USEL UR12, UR12, URZ, UP0 ;  /* 0x0000003f0c0c7287 */ /* 0x000fe20008000000 */
[----:B------:R-:W-:-:S03]  /*2e80*/  SEL R13, R13, RZ, P0 ;  /* 0x000000ff0d0d7207 */ /* 0x000fc60000000000 */
[----:B------:R-:W-:Y:S01]  /*2e90*/  LOP3.LUT R128, R128, UR8, RZ, 0x3c, !PT ;  /* 0x0000000880807c12 */ /* 0x000fe2000f8e3cff */
[----:B------:R-:W-:Y:S01]  /*2ea0*/  UMOV UR8, 0x1 ;  /* 0x0000000100087882 */ /* 0x000fe20000000000 */
[----:B------:R-:W-:Y:S06]  /*2eb0*/  @P1 BRA `(.L_x_32) ;  /* 0xfffffff4004c1947 */ /* 0x000fec000383ffff */
.L_x_24:
[----:B------:R-:W-:Y:S01]  /*2ec0*/  UISETP.NE.AND UP0, UPT, UR6, URZ, UPT ;  /* 0x0000003f0600728c */ /* 0x000fe2000bf05270 */
[----:B01----:R-:W0:Y:S03]  /*2ed0*/  LDC R12, c[0x0][0x28c] ;  /* 0x0000a300ff0c7b82 */ /* 0x003e260000000800 */
[----:B------:R-:W-:-:S06]  /*2ee0*/  USEL UR6, URZ, 0x1, !UP0 ;  /* 0x000000013f067887 */ /* 0x000fcc000c000000 */
[----:B------:R-:W-:Y:S02]  /*2ef0*/  ISETP.NE.AND P0, PT, RZ, UR6, PT ;  /* 0x00000006ff007c0c */ /* 0x000fe4000bf05270 */
[----:B0-----:R-:W-:-:S11]  /*2f00*/  ISETP.GE.AND P1, PT, R12, 0x1, PT ;  /* 0x000000010c00780c */ /* 0x001fd60003f26270 */
[----:B------:R-:W-:Y:S05]  /*2f10*/  @!P0 BRA `(.L_x_33) ;  /* 0x0000000000e48947 */ /* 0x000fea0003800000 */
[----:B------:R-:W-:Y:S02]  /*2f20*/  WARPGROUP.DEPBAR.LE gsb0, 0x0 ;  /* 0x00008000000079c5 */ /* 0x000fe40000010000 */
[----:B------:R-:W-:Y:S01]  /*2f30*/  FADD R125, R72, R125 ;  /* 0x0000007d487d7221 */ /* 0x000fe20000000000 */
        /* <DEDUP_REMOVED lines=54> */
[----:B------:R-:W-:-:S07]  /*32a0*/  FADD R14, R14, R31 ;  /* 0x0000001f0e0e7221 */ /* 0x000fce0000000000 */
.L_x_33:
[----:B------:R-:W-:Y:S02]  /*32b0*/  WARPGROUP.DEPBAR.LE gsb0, 0x0 ;  /* 0x00008000000079c5 */ /* 0x000fe40000010000 */
[----:B------:R-:W-:Y:S05]  /*32c0*/  @!P1 BRA `(.L_x_34) ;  /* 0x0000000000549947 */ /* 0x000fea0003800000 */
[----:B------:R-:W-:-:S13]  /*32d0*/  ISETP.NE.AND P0, PT, R127, 0x3, PT ;  /* 0x000000037f00780c */ /* 0x000fda0003f05270 */
[----:B------:R-:W-:Y:S05]  /*32e0*/  @!P0 BRA `(.L_x_35) ;  /* 0x0000000000048947 */ /* 0x000fea0003800000 */
[----:B------:R-:W-:Y:S01]  /*32f0*/  BPT.TRAP 0x1 ;  /* 0x000000040000795c */ /* 0x000fe20000300000 */
.L_x_35:
[----:B------:R-:W-:Y:S01]  /*3300*/  ISETP.NE.AND P0, PT, R6, RZ, PT ;  /* 0x000000ff0600720c */ /* 0x000fe20003f05270 */
[----:B------:R-:W-:Y:S01]  /*3310*/  BSSY B0, `(.L_x_36) ;  /* 0x000000e000007945 */ /* 0x000fe20003800000 */
[----:B------:R-:W-:-:S11]  /*3320*/  ISETP.GT.U32.AND P1, PT, R4, 0x1, PT ;  /* 0x000000010400780c */ /* 0x000fd60003f24070 */
[----:B------:R-:W-:Y:S05]  /*3330*/  @!P0 BRA `(.L_x_37) ;  /* 0x00000000002c8947 */ /* 0x000fea0003800000 */
[----:B------:R-:W-:-:S04]  /*3340*/  UISETP.LT.AND UP0, UPT, UR9, 0x1, UPT ;  /* 0x000000010900788c */ /* 0x000fc8000bf01270 */
[----:B------:R-:W-:-:S04]  /*3350*/  USEL UR8, UR9, 0x1, UP0 ;  /* 0x0000000109087887 */ /* 0x000fc80008000000 */
[----:B------:R-:W-:-:S04]  /*3360*/  UIADD3 UR8, UR5, UR9, -UR8 ;  /* 0x0000000905087290 */ /* 0x000fc8000fffe808 */
[----:B------:R-:W-:-:S04]  /*3370*/  UIMAD.WIDE.U32 UR6, UR8, -0x77777777, URZ ;  /* 0x88888889080678a5 */ /* 0x000fc8000f8e003f */
[----:B------:R-:W-:-:S04]  /*3380*/  USHF.R.U32.HI UR6, URZ, 0x3, UR7 ;  /* 0x000000033f067899 */ /* 0x000fc80008011607 */
[----:B------:R-:W-:-:S04]  /*3390*/  UIMAD UR8, UR6, -0xf, UR8 ;  /* 0xfffffff1060878a4 */ /* 0x000fc8000f8e0208 */
[----:B------:R-:W-:-:S04]  /*33a0*/  ULEA UR8, UR8, UR10, 0x3 ;  /* 0x0000000a08087291 */ /* 0x000fc8000f8e183f */
[----:B------:R-:W-:-:S06]  /*33b0*/  UIADD3 UR8, UR8, 0x78, URZ ;  /* 0x0000007808087890 */ /* 0x000fcc000fffe03f */
[----:B------:R-:W-:-:S05]  /*33c0*/  IMAD.U32 R12, RZ, RZ, UR8 ;  /* 0x00000008ff0c7e24 */ /* 0x000fca000f8e00ff */
[----:B------:R-:W-:-:S04]  /*33d0*/  PRMT R12, R5, 0x654, R12 ;  /* 0x00000654050c7816 */ /* 0x000fc8000000000c */
[----:B------:R0:W-:Y:S03]  /*33e0*/  SYNCS.ARRIVE.TRANS64.RED.A1T0 RZ, [R12+URZ], RZ ;  /* 0x000000ff0cff79a7 */ /* 0x0001e6000810043f */
.L_x_37:
[----:B------:R-:W-:Y:S05]  /*33f0*/  BSYNC B0 ;  /* 0x0000000000007941 */ /* 0x000fea0003800000 */
.L_x_36:
[----:B------:R-:W-:Y:S05]  /*3400*/  @P1 BRA `(.L_x_34) ;  /* 0x0000000000041947 */ /* 0x000fea0003800000 */
[----:B------:R-:W-:Y:S01]  /*3410*/  BPT.TRAP 0x1 ;  /* 0x000000040000795c */ /* 0x000fe20000300000 */
.L_x_34:
[----:B------:R-:W1:Y:S01]  /*3420*/  LDC R28, c[0x0][0x288] ;  /* 0x0000a200ff1c7b82 */ /* 0x000e620000000800 */
[--C-:B0-----:R-:W-:Y:S01]  /*3430*/  SHF.R.U32.HI R12, RZ, 0x2, R0.reuse ;  /* 0x00000002ff0c7819 */ /* 0x101fe20000011600 */
[----:B------:R-:W-:Y:S01]  /*3440*/  IMAD R27, R11, 0x70, RZ ;  /* 0x000000700b1b7824 */ /* 0x000fe200078e02ff */
[----:B------:R-:W-:Y:S01]  /*3450*/  SHF.R.U32.HI R25, RZ, 0x7, R0 ;  /* 0x00000007ff197819 */ /* 0x000fe20000011600 */
[----:B------:R-:W-:Y:S01]  /*3460*/  UIADD3 UR5, UR9, UR5, URZ ;  /* 0x0000000509057290 */ /* 0x000fe2000fffe03f */
[----:B------:R-:W-:Y:S01]  /*3470*/  LOP3.LUT R24, R0, 0x60, RZ, 0xc0, !PT ;  /* 0x0000006000187812 */ /* 0x000fe200078ec0ff */
[----:B------:R-:W-:Y:S01]  /*3480*/  ULDC UR12, c[0x0][0x284] ;  /* 0x0000a100000c7ab9 */ /* 0x000fe20000000800 */
[----:B------:R-:W-:Y:S01]  /*3490*/  LOP3.LUT R13, R12, 0x7, RZ, 0xc0, !PT ;  /* 0x000000070c0d7812 */ /* 0x000fe200078ec0ff */
[----:B------:R-:W-:Y:S01]  /*34a0*/  UISETP.GT.U32.AND UP0, UPT, UR5, 0xe, UPT ;  /* 0x0000000e0500788c */ /* 0x000fe2000bf04070 */
[----:B------:R-:W-:Y:S01]  /*34b0*/  LOP3.LUT R12, R25, 0x1, RZ, 0xc0, !PT ;  /* 0x00000001190c7812 */ /* 0x000fe200078ec0ff */
[----:B------:R-:W-:Y:S01]  /*34c0*/  UISETP.GE.U32.AND UP1, UPT, UR9, 0xf, UPT ;  /* 0x0000000f0900788c */ /* 0x000fe2000bf26070 */
[----:B------:R-:W-:Y:S01]  /*34d0*/  SHF.R.U32.HI R26, RZ, 0x1, R24 ;  /* 0x00000001ff1a7819 */ /* 0x000fe20000011618 */
[----:B------:R-:W-:Y:S01]  /*34e0*/  UISETP.LT.U32.AND UP0, UPT, UR9, 0xf, UP0 ;  /* 0x0000000f0900788c */ /* 0x000fe20008701070 */
[----:B------:R-:W-:Y:S01]  /*34f0*/  LOP3.LUT R24, R0, 0x3, RZ, 0xc0, !PT ;  /* 0x0000000300187812 */ /* 0x000fe200078ec0ff */
[----:B------:R-:W-:Y:S01]  /*3500*/  IMAD.SHL.U32 R30, R12, 0x40, RZ ;  /* 0x000000400c1e7824 */ /* 0x000fe200078e00ff */
[----:B------:R-:W-:Y:S01]  /*3510*/  IADD3 R25, RZ, -R26, -R13 ;  /* 0x8000001aff197210 */ /* 0x000fe20007ffe80d */
[----:B------:R-:W-:Y:S01]  /*3520*/  UIMAD.WIDE.U32 UR6, UR5, -0x77777777, URZ ;  /* 0x88888889050678a5 */ /* 0x000fe2000f8e003f */
[----:B------:R-:W-:Y:S01]  /*3530*/  SHF.R.S32.HI R36, RZ, 0x1f, R7 ;  /* 0x0000001fff247819 */ /* 0x000fe20000011407 */
[----:B------:R-:W-:Y:S01]  /*3540*/  USEL UR8, URZ, 0x1, !UP0 ;  /* 0x000000013f087887 */ /* 0x000fe2000c000000 */
[----:B------:R-:W-:Y:S01]  /*3550*/  LOP3.LUT R13, R30, 0x40, R13, 0xe2, !PT ;  /* 0x000000401e0d7812 */ /* 0x000fe200078ee20d */
[----:B------:R-:W-:Y:S01]  /*3560*/  IMAD R29, R12, -0x40, R25 ;  /* 0xffffffc00c1d7824 */ /* 0x000fe200078e0219 */
[----:B------:R-:W-:Y:S01]  /*3570*/  ULDC.64 UR10, c[0x0][0x5d0] ;  /* 0x00017400000a7ab9 */ /* 0x000fe20000000a00 */
[----:B------:R-:W-:Y:S01]  /*3580*/  IMAD.SHL.U32 R12, R10, 0x80, RZ ;  /* 0x000000800a0c7824 */ /* 0x000fe200078e00ff */
[----:B------:R-:W-:Y:S01]  /*3590*/  USHF.R.U32.HI UR6, URZ, 0x3, UR7 ;  /* 0x000000033f067899 */ /* 0x000fe20008011607 */
[----:B-1----:R-:W-:Y:S01]  /*35a0*/  IMAD R30, R24, -0x2, R28 ;  /* 0xfffffffe181e7824 */ /* 0x002fe200078e021c */
[C---:B------:R-:W-:Y:S01]  /*35b0*/  ISETP.GE.AND P0, PT, R27.reuse, R28, PT ;  /* 0x0000001c1b00720c */ /* 0x040fe20003f06270 */
[----:B------:R-:W-:Y:S01]  /*35c0*/  IMAD.SHL.U32 R24, R0, 0x2, RZ ;  /* 0x0000000200187824 */ /* 0x000fe200078e00ff */
[----:B------:R-:W-:Y:S01]  /*35d0*/  ULOP3.LUT UR4, UR4, UR8, URZ, 0x3c, !UPT ;  /* 0x0000000804047292 */ /* 0x000fe2000f8e3c3f */
[----:B------:R-:W-:Y:S01]  /*35e0*/  IMAD R28, R36, UR10, RZ ;  /* 0x0000000a241c7c24 */ /* 0x000fe2000f8e02ff */
[----:B------:R-:W-:Y:S01]  /*35f0*/  ISETP.GE.OR P0, PT, R12, UR12, P0 ;  /* 0x0000000c0c007c0c */ /* 0x000fe20008706670 */
[----:B------:R-:W-:Y:S01]  /*3600*/  IMAD.WIDE R32, R10, 0x80, RZ ;  /* 0x000000800a207825 */ /* 0x000fe200078e02ff */
[----:B------:R-:W-:Y:S01]  /*3610*/  LOP3.LUT R24, R27, 0x6, R24, 0xf8, !PT ;  /* 0x000000061b187812 */ /* 0x000fe200078ef818 */
[----:B------:R-:W-:Y:S01]  /*3620*/  UIMAD UR5, UR6, -0xf, UR5 ;  /* 0xfffffff1060578a4 */ /* 0x000fe2000f8e0205 */
[----:B------:R-:W-:Y:S01]  /*3630*/  IADD3 R29, -R12, UR12, R29 ;  /* 0x0000000c0c1d7c10 */ /* 0x000fe2000fffe11d */
[----:B------:R-:W-:Y:S01]  /*3640*/  IMAD R31, R7, UR11, R28 ;  /* 0x0000000b071f7c24 */ /* 0x000fe2000f8e021c */
[----:B------:R-:W-:Y:S01]  /*3650*/  SHF.R.S32.HI R25, RZ, 0x1f, R24 ;  /* 0x0000001fff197819 */ /* 0x000fe20000011418 */
[----:B------:R-:W-:Y:S01]  /*3660*/  @UP1 ULOP3.LUT UR4, UR4, 0x1, UR6, 0x78, !UPT ;  /* 0x0000000104041892 */ /* 0x000fe2000f8e7806 */
[----:B------:R-:W-:Y:S01]  /*3670*/  LOP3.LUT R37, R32, R13, R26, 0xfe, !PT ;  /* 0x0000000d20257212 */ /* 0x000fe200078efe1a */
[----:B------:R-:W-:-:S02]  /*3680*/  IMAD.IADD R30, R30, 0x1, -R27 ;  /* 0x000000011e1e7824 */ /* 0x000fc400078e0a1b */
[----:B------:R-:W-:-:S04]  /*3690*/  IMAD.WIDE.U32 R10, R7, UR10, R24 ;  /* 0x0000000a070a7c25 */ /* 0x000fc8000f8e0018 */
[----:B------:R-:W-:Y:S02]  /*36a0*/  IMAD.IADD R11, R11, 0x1, R31 ;  /* 0x000000010b0b7824 */ /* 0x000fe400078e021f */
[----:B------:R-:W-:Y:S01]  /*36b0*/  IMAD.MOV.U32 R28, RZ, RZ, -0x1 ;  /* 0xffffffffff1c7424 */ /* 0x000fe200078e00ff */
[----:B------:R-:W-:Y:S06]  /*36c0*/  @P0 BRA `(.L_x_38) ;  /* 0x0000004000540947 */ /* 0x000fec0003800000 */
[----:B------:R-:W0:Y:S01]  /*36d0*/  LDC.64 R34, c[0x0][0x5c8] ;  /* 0x00017200ff227b82 */ /* 0x000e220000000a00 */
[----:B------:R-:W-:Y:S01]  /*36e0*/  ULDC.64 UR6, c[0x0][0x5c0] ;  /* 0x0001700000067ab9 */ /* 0x000fe20000000a00 */
[----:B------:R-:W-:Y:S01]  /*36f0*/  BSSY B0, `(.L_x_38) ;  /* 0x0000412000007945 */ /* 0x000fe20003800000 */
[-C--:B0-----:R-:W-:Y:S02]  /*3700*/  IMAD R12, R33, R34.reuse, RZ ;  /* 0x00000022210c7224 */ /* 0x081fe400078e02ff */
[----:B------:R-:W-:-:S04]  /*3710*/  IMAD.WIDE.U32 R10, R37, R34, R10 ;  /* 0x00000022250a7225 */ /* 0x000fc800078e000a */
[----:B------:R-:W-:Y:S01]  /*3720*/  IMAD R27, R37, R35, R12 ;  /* 0x00000023251b7224 */ /* 0x000fe200078e020c */
[----:B------:R-:W-:Y:S02]  /*3730*/  LEA R13, P0, R34, R10, 0x3 ;  /* 0x0000000a220d7211 */ /* 0x000fe400078018ff */
[----:B------:R-:W-:Y:S01]  /*3740*/  IADD3 R12, P1, R10, UR6, RZ ;  /* 0x000000060a0c7c10 */ /* 0x000fe2000ff3e0ff */
[----:B------:R-:W-:Y:S01]  /*3750*/  IMAD.IADD R27, R11, 0x1, R27 ;  /* 0x000000010b1b7824 */ /* 0x000fe200078e021b */
[----:B------:R-:W-:-:S04]  /*3760*/  IADD3 R10, P2, R13, UR6, RZ ;  /* 0x000000060d0a7c10 */ /* 0x000fc8000ff5e0ff */
[----:B------:R-:W-:Y:S02]  /*3770*/  LEA.HI.X R11, R34, R27, R35, 0x3, P0 ;  /* 0x0000001b220b7211 */ /* 0x000fe400000f1c23 */
[----:B---3-5:R-:W-:Y:S02]  /*3780*/  FSETP.NEU.AND P0, PT, R9, RZ, PT ;  /* 0x000000ff0900720b */ /* 0x028fe40003f0d000 */
[----:B------:R-:W-:Y:S02]  /*3790*/  IADD3.X R13, R27, UR7, RZ, P1, !PT ;  /* 0x000000071b0d7c10 */ /* 0x000fe40008ffe4ff */
[----:B------:R-:W-:-:S09]  /*37a0*/  IADD3.X R11, R11, UR7, RZ, P2, !PT ;  /* 0x000000070b0b7c10 */ /* 0x000fd200097fe4ff */
[----:B------:R-:W-:Y:S05]  /*37b0*/  @!P0 BRA `(.L_x_39) ;  /* 0x0000003000248947 */ /* 0x000fea0003800000 */
[----:B------:R-:W-:Y:S01]  /*37c0*/  ULDC.64 UR6, c[0x0][0x5b8] ;  /* 0x00016e0000067ab9 */ /* 0x000fe20000000a00 */
[----:B------:R-:W-:Y:S01]  /*37d0*/  ISETP.GE.AND P0, PT, R30, 0x1, PT ;  /* 0x000000011e00780c */ /* 0x000fe20003f06270 */
[----:B------:R-:W-:Y:S01]  /*37e0*/  IMAD R34, R36, UR6, RZ ;  /* 0x0000000624227c24 */ /* 0x000fe2000f8e02ff */
[----:B------:R-:W-:Y:S01]  /*37f0*/  ULDC.64 UR10, c[0x0][0x5a8] ;  /* 0x00016a00000a7ab9 */ /* 0x000fe20000000a00 */
[----:B------:R-:W-:Y:S01]  /*3800*/  IMAD.WIDE.U32 R26, R7, UR6, R24 ;  /* 0x00000006071a7c25 */ /* 0x000fe2000f8e0018 */
[----:B------:R-:W-:Y:S01]  /*3810*/  ISETP.LT.OR P4, PT, R29, 0x1, !P0 ;  /* 0x000000011d00780c */ /* 0x000fe20004781670 */
[----:B------:R-:W-:Y:S02]  /*3820*/  BSSY B1, `(.L_x_40) ;  /* 0x000000c000017945 */ /* 0x000fe40003800000 */
[----:B------:R-:W-:Y:S01]  /*3830*/  IMAD R7, R7, UR7, R34 ;  /* 0x0000000707077c24 */ /* 0x000fe2000f8e0222 */
[----:B------:R-:W-:-:S03]  /*3840*/  ULDC.64 UR6, c[0x0][0x5b0] ;  /* 0x00016c0000067ab9 */ /* 0x000fc60000000a00 */
[----:B------:R-:W-:Y:S02]  /*3850*/  IMAD.IADD R27, R27, 0x1, R7 ;  /* 0x000000011b1b7824 */ /* 0x000fe400078e0207 */
[----:B------:R-:W-:Y:S02]  /*3860*/  IMAD R7, R33, UR6, RZ ;  /* 0x0000000621077c24 */ /* 0x000fe4000f8e02ff */
[----:B------:R-:W-:-:S04]  /*3870*/  IMAD.WIDE.U32 R24, R37, UR6, R26 ;  /* 0x0000000625187c25 */ /* 0x000fc8000f8e001a */
[----:B------:R-:W-:Y:S01]  /*3880*/  IMAD R7, R37, UR7, R7 ;  /* 0x0000000725077c24 */ /* 0x000fe2000f8e0207 */
[----:B------:R-:W-:-:S04]  /*3890*/  IADD3 R24, P1, R24, UR10, RZ ;  /* 0x0000000a18187c10 */ /* 0x000fc8000ff3e0ff */
[--C-:B------:R-:W-:Y:S02]  /*38a0*/  IADD3.X R25, R25, UR11, R7.reuse, P1, !PT ;  /* 0x0000000b19197c10 */ /* 0x100fe40008ffe407 */
[----:B------:R-:W-:Y:S01]  /*38b0*/  PRMT R7, RZ, 0x7610, R7 ;  /* 0x00007610ff077816 */ /* 0x000fe20000000007 */
[----:B------:R-:W-:Y:S06]  /*38c0*/  @P4 BRA `(.L_x_41) ;  /* 0x0000000000044947 */ /* 0x000fec0003800000 */
[----:B------:R0:W5:Y:S02]  /*38d0*/  LDG.E.U8 R7, desc[UR32][R24.64] ;  /* 0x0000002018077981 */ /* 0x000164000c1e1100 */
.L_x_41:
[----:B------:R-:W-:Y:S05]  /*38e0*/  BSYNC B1 ;  /* 0x0000000000017941 */ /* 0x000fea0003800000 */
.L_x_40:
[----:B-----5:R-:W-:Y:S01]  /*38f0*/  LOP3.LUT R7, R7, 0xff, RZ, 0xc0, !PT ;  /* 0x000000ff07077812 */ /* 0x020fe200078ec0ff */
[----:B------:R-:W-:Y:S01]  /*3900*/  BSSY B1, `(.L_x_42) ;  /* 0x000000c000017945 */ /* 0x000fe20003800000 */
[----:B------:R-:W-:Y:S02]  /*3910*/  ISETP.GE.AND P1, PT, R30, 0x2, PT ;  /* 0x000000021e00780c */ /* 0x000fe40003f26270 */
[----:B------:R-:W-:Y:S02]  /*3920*/  F2FP.F16.E4M3.UNPACK_B R7, R7 ;  /* 0x00000007ff07723e */ /* 0x000fe400020006ff */
[----:B------:R-:W-:-:S03]  /*3930*/  ISETP.LT.OR P2, PT, R29, 0x1, !P1 ;  /* 0x000000011d00780c */ /* 0x000fc60004f41670 */
[----:B------:R-:W-:Y:S01]  /*3940*/  HADD2.F32 R34, -RZ, R7.H0_H0 ;  /* 0x20000007ff227230 */ /* 0x000fe20000004100 */
[----:B------:R-:W-:-:S04]  /*3950*/  PRMT R7, RZ, 0x7610, R7 ;  /* 0x00007610ff077816 */ /* 0x000fc80000000007 */
[----:B------:R-:W-:-:S04]  /*3960*/  FMUL R34, R34, R9 ;  /* 0x0000000922227220 */ /* 0x000fc80000400000 */
[----:B--2---:R-:W-:-:S05]  /*3970*/  FFMA R34, R125, R8, R34 ;  /* 0x000000087d227223 */ /* 0x004fca0000000022 */
[----:B------:R-:W-:-:S05]  /*3980*/  F2FP.SATFINITE.E4M3.F32.PACK_AB_MERGE_C R31, RZ, R34, RZ ;  /* 0x00000022ff1f723e */ /* 0x000fca00048070ff */
[----:B------:R1:W-:Y:S01]  /*3990*/  @!P4 STG.E.U8 desc[UR32][R12.64], R31 ;  /* 0x0000001f0c00c986 */ /* 0x0003e2000c101120 */
[----:B------:R-:W-:Y:S05]  /*39a0*/  @P2 BRA `(.L_x_43) ;  /* 0x0000000000042947 */ /* 0x000fea0003800000 */
[----:B------:R2:W5:Y:S02]  /*39b0*/  LDG.E.U8 R7, desc[UR32][R24.64+0x1] ;  /* 0x0000012018077981 */ /* 0x000564000c1e1100 */
.L_x_43:
[----:B------:R-:W-:Y:S05]  /*39c0*/  BSYNC B1 ;  /* 0x0000000000017941 */ /* 0x000fea0003800000 */
.L_x_42:
[----:B-----5:R-:W-:Y:S01]  /*39d0*/  LOP3.LUT R7, R7, 0xff, RZ, 0xc0, !PT ;  /* 0x000000ff07077812 */ /* 0x020fe200078ec0ff */
[----:B------:R-:W-:Y:S01]  /*39e0*/  BSSY B1, `(.L_x_44) ;  /* 0x0000012000017945 */ /* 0x000fe20003800000 */
[----:B-1----:R-:W-:Y:S02]  /*39f0*/  IADD3 R31, P4, R37, 0x8, RZ ;  /* 0x00000008251f7810 */ /* 0x002fe40007f9e0ff */
[----:B------:R-:W-:Y:S02]  /*3a00*/  F2FP.F16.E4M3.UNPACK_B R7, R7 ;  /* 0x00000007ff07723e */ /* 0x000fe400020006ff */
[----:B------:R-:W-:Y:S01]  /*3a10*/  ISETP.LT.OR P0, PT, R29, 0x9, !P0 ;  /* 0x000000091d00780c */ /* 0x000fe20004701670 */
[----:B------:R-:W-:Y:S02]  /*3a20*/  IMAD.X R33, RZ, RZ, R33, P4 ;  /* 0x000000ffff217224 */ /* 0x000fe400020e0621 */
[----:B------:R-:W-:Y:S02]  /*3a30*/  HADD2.F32 R32, -RZ, R7.H0_H0 ;  /* 0x20000007ff207230 */ /* 0x000fe40000004100 */
[----:B------:R-:W-:-:S04]  /*3a40*/  IMAD.WIDE.U32 R26, R31, UR6, R26 ;  /* 0x000000061f1a7c25 */ /* 0x000fc8000f8e001a */
[----:B------:R-:W-:Y:S01]  /*3a50*/  FMUL R7, R32, R9 ;  /* 0x0000000920077220 */ /* 0x000fe20000400000 */
[----:B------:R-:W-:Y:S01]  /*3a60*/  IMAD R32, R33, UR6, RZ ;  /* 0x0000000621207c24 */ /* 0x000fe2000f8e02ff */
[----:B------:R-:W-:Y:S02]  /*3a70*/  IADD3 R26, P4, R26, UR10, RZ ;  /* 0x0000000a1a1a7c10 */ /* 0x000fe4000ff9e0ff */
[----:B------:R-:W-:Y:S01]  /*3a80*/  FFMA R7, R124, R8, R7 ;  /* 0x000000087c077223 */ /* 0x000fe20000000007 */
[----:B------:R-:W-:-:S04]  /*3a90*/  IMAD R31, R31, UR7, R32 ;  /* 0x000000071f1f7c24 */ /* 0x000fc8000f8e0220 */
[----:B------:R-:W-:Y:S02]  /*3aa0*/  F2FP.SATFINITE.E4M3.F32.PACK_AB_MERGE_C R33, RZ, R7, RZ ;  /* 0x00000007ff21723e */ /* 0x000fe400048070ff */
[----:B------:R-:W-:Y:S02]  /*3ab0*/  IADD3.X R27, R27, UR11, R31, P4, !PT ;  /* 0x0000000b1b1b7c10 */ /* 0x000fe4000a7fe41f */
[----:B------:R-:W-:Y:S01]  /*3ac0*/  PRMT R7, RZ, 0x7610, R7 ;  /* 0x00007610ff077816 */ /* 0x000fe20000000007 */
[----:B------:R1:W-:Y:S01]  /*3ad0*/  @!P2 STG.E.U8 desc[UR32][R12.64+0x1], R33 ;  /* 0x000001210c00a986 */ /* 0x0003e2000c101120 */
[----:B------:R-:W-:Y:S05]  /*3ae0*/  @P0 BRA `(.L_x_45) ;  /* 0x0000000000040947 */ /* 0x000fea0003800000 */
[----:B------:R3:W5:Y:S02]  /*3af0*/  LDG.E.U8 R7, desc[UR32][R26.64] ;  /* 0x000000201a077981 */ /* 0x000764000c1e1100 */
.L_x_45:
[----:B------:R-:W-:Y:S05]  /*3b00*/  BSYNC B1 ;  /* 0x0000000000017941 */ /* 0x000fea0003800000 */
.L_x_44:
[----:B-----5:R-:W-:Y:S01]  /*3b10*/  LOP3.LUT R7, R7, 0xff, RZ, 0xc0, !PT ;  /* 0x000000ff07077812 */ /* 0x020fe200078ec0ff */
[----:B------:R-:W-:Y:S01]  /*3b20*/  BSSY B1, `(.L_x_46) ;  /* 0x000000b000017945 */ /* 0x000fe20003800000 */
[----:B------:R-:W-:Y:S02]  /*3b30*/  ISETP.LT.OR P1, PT, R29, 0x9, !P1 ;  /* 0x000000091d00780c */ /* 0x000fe40004f21670 */
[----:B------:R-:W-:-:S05]  /*3b40*/  F2FP.F16.E4M3.UNPACK_B R7, R7 ;  /* 0x00000007ff07723e */ /* 0x000fca00020006ff */
[----:B------:R-:W-:Y:S01]  /*3b50*/  HADD2.F32 R32, -RZ, R7.H0_H0 ;  /* 0x20000007ff207230 */ /* 0x000fe20000004100 */
[----:B------:R-:W-:-:S04]  /*3b60*/  PRMT R7, RZ, 0x7610, R7 ;  /* 0x00007610ff077816 */ /* 0x000fc80000000007 */
[----:B------:R-:W-:-:S04]  /*3b70*/  FMUL R32, R32, R9 ;  /* 0x0000000920207220 */ /* 0x000fc80000400000 */
[----:B------:R-:W-:-:S05]  /*3b80*/  FFMA R32, R123, R8, R32 ;  /* 0x000000087b207223 */ /* 0x000fca0000000020 */
[----:B------:R-:W-:-:S05]  /*3b90*/  F2FP.SATFINITE.E4M3.F32.PACK_AB_MERGE_C R31, RZ, R32, RZ ;  /* 0x00000020ff1f723e */ /* 0x000fca00048070ff */
[----:B------:R4:W-:Y:S01]  /*3ba0*/  @!P0 STG.E.U8 desc[UR32][R10.64], R31 ;  /* 0x0000001f0a008986 */ /* 0x0009e2000c101120 */
[----:B------:R-:W-:Y:S05]  /*3bb0*/  @P1 BRA `(.L_x_47) ;  /* 0x0000000000041947 */ /* 0x000fea0003800000 */
[----:B------:R0:W5:Y:S02]  /*3bc0*/  LDG.E.U8 R7, desc[UR32][R26.64+0x1] ;  /* 0x000001201a077981 */ /* 0x000164000c1e1100 */
.L_x_47:
[----:B------:R-:W-:Y:S05]  /*3bd0*/  BSYNC B1 ;  /* 0x0000000000017941 */ /* 0x000fea0003800000 */
.L_x_46:
[----:B-----5:R-:W-:Y:S01]  /*3be0*/  LOP3.LUT R7, R7, 0xff, RZ, 0xc0, !PT ;  /* 0x000000ff07077812 */ /* 0x020fe200078ec0ff */
[----:B------:R-:W-:Y:S01]  /*3bf0*/  BSSY B1, `(.L_x_48) ;  /* 0x000000c000017945 */ /* 0x000fe20003800000 */
[----:B------:R-:W-:Y:S02]  /*3c00*/  ISETP.GE.AND P0, PT, R30, 0x9, PT ;  /* 0x000000091e00780c */ /* 0x000fe40003f06270 */
[----:B------:R-:W-:Y:S02]  /*3c10*/  F2FP.F16.E4M3.UNPACK_B R7, R7 ;  /* 0x00000007ff07723e */ /* 0x000fe400020006ff */
[----:B------:R-:W-:-:S03]  /*3c20*/  ISETP.LT.OR P2, PT, R29, 0x1, !P0 ;  /* 0x000000011d00780c */ /* 0x000fc60004741670 */
[----:B------:R-:W-:-:S05]  /*3c30*/  HADD2.F32 R32, -RZ, R7.H0_H0 ;  /* 0x20000007ff207230 */ /* 0x000fca0000004100 */
[----:B------:R-:W-:-:S04]  /*3c40*/  FMUL R7, R32, R9 ;  /* 0x0000000920077220 */ /* 0x000fc80000400000 */
[----:B------:R-:W-:-:S05]  /*3c50*/  FFMA R7, R122, R8, R7 ;  /* 0x000000087a077223 */ /* 0x000fca0000000007 */
[----:B----4-:R-:W-:Y:S02]  /*3c60*/  F2FP.SATFINITE.E4M3.F32.PACK_AB_MERGE_C R31, RZ, R7, RZ ;  /* 0x00000007ff1f723e */ /* 0x010fe400048070ff */
[----:B------:R-:W-:-:S03]  /*3c70*/  PRMT R7, RZ, 0x7610, R7 ;  /* 0x00007610ff077816 */ /* 0x000fc60000000007 */
[----:B------:R4:W-:Y:S01]  /*3c80*/  @!P1 STG.E.U8 desc[UR32][R10.64+0x1], R31 ;  /* 0x0000011f0a009986 */ /* 0x0009e2000c101120 */
[----:B------:R-:W-:Y:S05]  /*3c90*/  @P2 BRA `(.L_x_49) ;  /* 0x0000000000042947 */ /* 0x000fea0003800000 */
[----:B------:R0:W5:Y:S02]  /*3ca0*/  LDG.E.U8 R7, desc[UR32][R24.64+0x8] ;  /* 0x0000082018077981 */ /* 0x000164000c1e1100 */
.L_x_49:
[----:B------:R-:W-:Y:S05]  /*3cb0*/  BSYNC B1 ;  /* 0x0000000000017941 */ /* 0x000fea0003800000 */
.L_x_48:
        /* <DEDUP_REMOVED lines=8> */
[----:B------:R-:W-:-:S05]  /*3d40*/  FFMA R32, R121, R8, R32 ;  /* 0x0000000879207223 */ /* 0x000fca0000000020 */
[----:B----4-:R-:W-:-:S05]  /*3d50*/  F2FP.SATFINITE.E4M3.F32.PACK_AB_MERGE_C R31, RZ, R32, RZ ;  /* 0x00000020ff1f723e */ /* 0x010fca00048070ff */
[----:B------:R4:W-:Y:S01]  /*3d60*/  @!P2 STG.E.U8 desc[UR32][R12.64+0x8], R31 ;  /* 0x0000081f0c00a986 */ /* 0x0009e2000c101120 */
[----:B------:R-:W-:Y:S05]  /*3d70*/  @P4 BRA `(.L_x_51) ;  /* 0x0000000000044947 */ /* 0x000fea0003800000 */
[----:B------:R0:W5:Y:S02]  /*3d80*/  LDG.E.U8 R7, desc[UR32][R24.64+0x9] ;  /* 0x0000092018077981 */ /* 0x000164000c1e1100 */
.L_x_51:
[----:B------:R-:W-:Y:S05]  /*3d90*/  BSYNC B1 ;  /* 0x0000000000017941 */ /* 0x000fea0003800000 */
.L_x_50:
[----:B-----5:R-:W-:Y:S01]  /*3da0*/  LOP3.LUT R7, R7, 0xff, RZ, 0xc0, !PT ;  /* 0x000000ff07077812 */ /* 0x020fe200078ec0ff */
[----:B------:R-:W-:Y:S01]  /*3db0*/  BSSY B1, `(.L_x_52) ;  /* 0x000000b000017945 */ /* 0x000fe20003800000 */
[----:B------:R-:W-:Y:S02]  /*3dc0*/  ISETP.LT.OR P0, PT, R29, 0x9, !P0 ;  /* 0x000000091d00780c */ /* 0x000fe40004701670 */
[----:B------:R-:W-:-:S05]  /*3dd0*/  F2FP.F16.E4M3.UNPACK_B R7, R7 ;  /* 0x00000007ff07723e */ /* 0x000fca00020006ff */
        /* <DEDUP_REMOVED lines=8> */
.L_x_53:
[----:B------:R-:W-:Y:S05]  /*3e60*/  BSYNC B1 ;  /* 0x0000000000017941 */ /* 0x000fea0003800000 */
.L_x_52:
        /* <DEDUP_REMOVED lines=12> */
.L_x_55:
[----:B------:R-:W-:Y:S05]  /*3f30*/  BSYNC B1 ;  /* 0x0000000000017941 */ /* 0x000fea0003800000 */
.L_x_54:
        /* <DEDUP_REMOVED lines=13> */
.L_x_57:
[----:B------:R-:W-:Y:S05]  /*4010*/  BSYNC B1 ;  /* 0x0000000000017941 */ /* 0x000fea0003800000 */
.L_x_56:
        /* <DEDUP_REMOVED lines=13> */
.L_x_59:
[----:B------:R-:W-:Y:S05]  /*40f0*/  BSYNC B1 ;  /* 0x0000000000017941 */ /* 0x000fea0003800000 */
.L_x_58:
        /* <DEDUP_REMOVED lines=12> */
.L_x_61:
[----:B------:R-:W-:Y:S05]  /*41c0*/  BSYNC B1 ;  /* 0x0000000000017941 */ /* 0x000fea0003800000 */
.L_x_60:
        /* <DEDUP_REMOVED lines=12> */
.L_x_63:
[----:B------:R-:W-:Y:S05]  /*4290*/  BSYNC B1 ;  /* 0x0000000000017941 */ /* 0x000fea0003800000 */
.L_x_62:
        /* <DEDUP_REMOVED lines=13> */
.L_x_65:
[----:B------:R-:W-:Y:S05]  /*4370*/  BSYNC B1 ;  /* 0x0000000000017941 */ /* 0x000fea0003800000 */
.L_x_64:
        /* <DEDUP_REMOVED lines=13> */
.L_x_67:
[----:B------:R-:W-:Y:S05]  /*4450*/  BSYNC B1 ;  /* 0x0000000000017941 */ /* 0x000fea0003800000 */
.L_x_66:
        /* <DEDUP_REMOVED lines=12> */
.L_x_69:
[----:B------:R-:W-:Y:S05]  /*4520*/  BSYNC B1 ;  /* 0x0000000000017941 */ /* 0x000fea0003800000 */
.L_x_68:
        /* <DEDUP_REMOVED lines=12> */
.L_x_71:
[----:B------:R-:W-:Y:S05]  /*45f0*/  BSYNC B1 ;  /* 0x0000000000017941 */ /* 0x000fea0003800000 */
.L_x_70:
        /* <DEDUP_REMOVED lines=13> */
.L_x_73:
[----:B------:R-:W-:Y:S05]  /*46d0*/  BSYNC B1 ;  /* 0x0000000000017941 */ /* 0x000fea0003800000 */
.L_x_72:
        /* <DEDUP_REMOVED lines=13> */
.L_x_75:
[----:B------:R-:W-:Y:S05]  /*47b0*/  BSYNC B1 ;  /* 0x0000000000017941 */ /* 0x000fea0003800000 */
.L_x_74:
        /* <DEDUP_REMOVED lines=12> */
.L_x_77:
[----:B------:R-:W-:Y:S05]  /*4880*/  BSYNC B1 ;  /* 0x0000000000017941 */ /* 0x000fea0003800000 */
.L_x_76:
        /* <DEDUP_REMOVED lines=12> */
.L_x_79:
[----:B------:R-:W-:Y:S05]  /*4950*/  BSYNC B1 ;  /* 0x0000000000017941 */ /* 0x000fea0003800000 */
.L_x_78:
        /* <DEDUP_REMOVED lines=13> */
.L_x_81:
[----:B------:R-:W-:Y:S05]  /*4a30*/  BSYNC B1 ;  /* 0x0000000000017941 */ /* 0x000fea0003800000 */
.L_x_80:
        /* <DEDUP_REMOVED lines=13> */
.L_x_83:
[----:B------:R-:W-:Y:S05]  /*4b10*/  BSYNC B1 ;  /* 0x0000000000017941 */ /* 0x000fea0003800000 */
.L_x_82:
        /* <DEDUP_REMOVED lines=12> */
.L_x_85:
[----:B------:R-:W-:Y:S05]  /*4be0*/  BSYNC B1 ;  /* 0x0000000000017941 */ /* 0x000fea0003800000 */
.L_x_84:
        /* <DEDUP_REMOVED lines=12> */
.L_x_87:
[----:B------:R-:W-:Y:S05]  /*4cb0*/  BSYNC B1 ;  /* 0x0000000000017941 */ /* 0x000fea0003800000 */
.L_x_86:
        /* <DEDUP_REMOVED lines=13> */
.L_x_89:
[----:B------:R-:W-:Y:S05]  /*4d90*/  BSYNC B1 ;  /* 0x0000000000017941 */ /* 0x000fea0003800000 */
.L_x_88:
        /* <DEDUP_REMOVED lines=13> */
.L_x_91:
[----:B------:R-:W-:Y:S05]  /*4e70*/  BSYNC B1 ;  /* 0x0000000000017941 */ /* 0x000fea0003800000 */
.L_x_90:
        /* <DEDUP_REMOVED lines=12> */
.L_x_93:
[----:B------:R-:W-:Y:S05]  /*4f40*/  BSYNC B1 ;  /* 0x0000000000017941 */ /* 0x000fea0003800000 */
.L_x_92:
        /* <DEDUP_REMOVED lines=12> */
.L_x_95:
[----:B------:R-:W-:Y:S05]  /*5010*/  BSYNC B1 ;  /* 0x0000000000017941 */ /* 0x000fea0003800000 */
.L_x_94:
        /* <DEDUP_REMOVED lines=13> */
.L_x_97:
[----:B------:R-:W-:Y:S05]  /*50f0*/  BSYNC B1 ;  /* 0x0000000000017941 */ /* 0x000fea0003800000 */
.L_x_96:
        /* <DEDUP_REMOVED lines=13> */
.L_x_99:
[----:B------:R-:W-:Y:S05]  /*51d0*/  BSYNC B1 ;  /* 0x0000000000017941 */ /* 0x000fea0003800000 */
.L_x_98:
        /* <DEDUP_REMOVED lines=12> */
.L_x_101:
[----:B------:R-:W-:Y:S05]  /*52a0*/  BSYNC B1 ;  /* 0x0000000000017941 */ /* 0x000fea0003800000 */
.L_x_100:
        /* <DEDUP_REMOVED lines=12> */
.L_x_103:
[----:B------:R-:W-:Y:S05]  /*5370*/  BSYNC B1 ;  /* 0x0000000000017941 */ /* 0x000fea0003800000 */
.L_x_102:
        /* <DEDUP_REMOVED lines=13> */
.L_x_105:
[----:B------:R-:W-:Y:S05]  /*5450*/  BSYNC B1 ;  /* 0x0000000000017941 */ /* 0x000fea0003800000 */
.L_x_104:
        /* <DEDUP_REMOVED lines=13> */
.L_x_107:
[----:B------:R-:W-:Y:S05]  /*5530*/  BSYNC B1 ;  /* 0x0000000000017941 */ /* 0x000fea0003800000 */
.L_x_106:
        /* <DEDUP_REMOVED lines=12> */
.L_x_109:
[----:B------:R-:W-:Y:S05]  /*5600*/  BSYNC B1 ;  /* 0x0000000000017941 */ /* 0x000fea0003800000 */
.L_x_108:
        /* <DEDUP_REMOVED lines=12> */
.L_x_111:
[----:B------:R-:W-:Y:S05]  /*56d0*/  BSYNC B1 ;  /* 0x0000000000017941 */ /* 0x000fea0003800000 */
.L_x_110:
        /* <DEDUP_REMOVED lines=13> */
.L_x_113:
[----:B------:R-:W-:Y:S05]  /*57b0*/  BSYNC B1 ;  /* 0x0000000000017941 */ /* 0x000fea0003800000 */
.L_x_112:
        /* <DEDUP_REMOVED lines=13> */
.L_x_115:
[----:B------:R-:W-:Y:S05]  /*5890*/  BSYNC B1 ;  /* 0x0000000000017941 */ /* 0x000fea0003800000 */
.L_x_114:
        /* <DEDUP_REMOVED lines=12> */
.L_x_117:
[----:B------:R-:W-:Y:S05]  /*5960*/  BSYNC B1 ;  /* 0x0000000000017941 */ /* 0x000fea0003800000 */
.L_x_116:
        /* <DEDUP_REMOVED lines=12> */
.L_x_119:
[----:B------:R-:W-:Y:S05]  /*5a30*/  BSYNC B1 ;  /* 0x0000000000017941 */ /* 0x000fea0003800000 */
.L_x_118:
        /* <DEDUP_REMOVED lines=13> */
.L_x_121:
[----:B------:R-:W-:Y:S05]  /*5b10*/  BSYNC B1 ;  /* 0x0000000000017941 */ /* 0x000fea0003800000 */
.L_x_120:
        /* <DEDUP_REMOVED lines=13> */
.L_x_123:
[----:B------:R-:W-:Y:S05]  /*5bf0*/  BSYNC B1 ;  /* 0x0000000000017941 */ /* 0x000fea0003800000 */
.L_x_122:
        /* <DEDUP_REMOVED lines=12> */
.L_x_125:
[----:B------:R-:W-:Y:S05]  /*5cc0*/  BSYNC B1 ;  /* 0x0000000000017941 */ /* 0x000fea0003800000 */
.L_x_124:
        /* <DEDUP_REMOVED lines=12> */
.L_x_127:
[----:B------:R-:W-:Y:S05]  /*5d90*/  BSYNC B1 ;  /* 0x0000000000017941 */ /* 0x000fea0003800000 */
.L_x_126:
        /* <DEDUP_REMOVED lines=13> */
.L_x_129:
[----:B------:R-:W-:Y:S05]  /*5e70*/  BSYNC B1 ;  /* 0x0000000000017941 */ /* 0x000fea0003800000 */
.L_x_128:
        /* <DEDUP_REMOVED lines=13> */
.L_x_131:
[----:B------:R-:W-:Y:S05]  /*5f50*/  BSYNC B1 ;  /* 0x0000000000017941 */ /* 0x000fea0003800000 */
.L_x_130:
        /* <DEDUP_REMOVED lines=12> */
.L_x_133:
[----:B------:R-:W-:Y:S05]  /*6020*/  BSYNC B1 ;  /* 0x0000000000017941 */ /* 0x000fea0003800000 */
.L_x_132:
        /* <DEDUP_REMOVED lines=12> */
.L_x_135:
[----:B------:R-:W-:Y:S05]  /*60f0*/  BSYNC B1 ;  /* 0x0000000000017941 */ /* 0x000fea0003800000 */
.L_x_134:
        /* <DEDUP_REMOVED lines=8> */
[----:B0-----:R-:W-:Y:S02]  /*6180*/  F2FP.SATFINITE.E4M3.F32.PACK_AB_MERGE_C R23, RZ, R7, RZ ;  /* 0x00000007ff17723e */ /* 0x001fe400048070ff */
[----:B------:R-:W-:-:S03]  /*6190*/  PRMT R7, RZ, 0x7610, R7 ;  /* 0x00007610ff077816 */ /* 0x000fc60000000007 */
[----:B------:R0:W-:Y:S01]  /*61a0*/  @!P1 STG.E.U8 desc[UR32][R10.64+0x59], R23 ;  /* 0x000059170a009986 */ /* 0x0001e2000c101120 */
[----:B------:R-:W-:Y:S05]  /*61b0*/  @P2 BRA `(.L_x_137) ;  /* 0x0000000000042947 */ /* 0x000fea0003800000 */
[----:B------:R0:W5:Y:S02]  /*61c0*/  LDG.E.U8 R7, desc[UR32][R24.64+0x60] ;  /* 0x0000602018077981 */ /* 0x000164000c1e1100 */
.L_x_137:
[----:B------:R-:W-:Y:S05]  /*61d0*/  BSYNC B1 ;  /* 0x0000000000017941 */ /* 0x000fea0003800000 */
.L_x_136:
        /* <DEDUP_REMOVED lines=13> */
.L_x_139:
[----:B------:R-:W-:Y:S05]  /*62b0*/  BSYNC B1 ;  /* 0x0000000000017941 */ /* 0x000fea0003800000 */
.L_x_138:
[----:B-----5:R-:W-:Y:S01]  /*62c0*/  LOP3.LUT R7, R7, 0xff, RZ, 0xc0, !PT ;  /* 0x000000ff07077812 */ /* 0x020fe200078ec0ff */
[----:B------:R-:W-:Y:S01]  /*62d0*/  BSSY B1, `(.L_x_140) ;  /* 0x000000b000017945 */ /* 0x000fe20003800000 */
[----:B------:R-:W-:Y:S02]  /*62e0*/  ISETP.LT.OR P0, PT, R29, 0x9, !P0 ;  /* 0x000000091d00780c */ /* 0x000fe40004701670 */
[----:B------:R-:W-:-:S05]  /*62f0*/  F2FP.F16.E4M3.UNPACK_B R7, R7 ;  /* 0x00000007ff07723e */ /* 0x000fca00020006ff */
        /* <DEDUP_REMOVED lines=8> */
.L_x_141:
[----:B------:R-:W-:Y:S05]  /*6380*/  BSYNC B1 ;  /* 0x0000000000017941 */ /* 0x000fea0003800000 */
.L_x_140:
        /* <DEDUP_REMOVED lines=12> */
.L_x_143:
[----:B------:R-:W-:Y:S05]  /*6450*/  BSYNC B1 ;  /* 0x0000000000017941 */ /* 0x000fea0003800000 */
.L_x_142:
        /* <DEDUP_REMOVED lines=13> */
.L_x_145:
[----:B------:R-:W-:Y:S05]  /*6530*/  BSYNC B1 ;  /* 0x0000000000017941 */ /* 0x000fea0003800000 */
.L_x_144:
        /* <DEDUP_REMOVED lines=13> */
.L_x_147:
[----:B------:R-:W-:Y:S05]  /*6610*/  BSYNC B1 ;  /* 0x0000000000017941 */ /* 0x000fea0003800000 */
.L_x_146:
        /* <DEDUP_REMOVED lines=12> */
.L_x_149:
[----:B------:R-:W-:Y:S05]  /*66e0*/  BSYNC B1 ;  /* 0x0000000000017941 */ /* 0x000fea0003800000 */
.L_x_148:
[----:B-----5:R-:W-:Y:S01]  /*66f0*/  LOP3.LUT R7, R7, 0xff, RZ, 0xc0, !PT ;  /* 0x000000ff07077812 */ /* 0x020fe200078ec0ff */
[----:B------:R-:W-:Y:S01]  /*6700*/  BSSY B1, `(.L_x_150) ;  /* 0x000000b000017945 */ /* 0x000fe20003800000 */
[----:B------:R-:W-:Y:S02]  /*6710*/  ISETP.LT.OR P1, PT, R29, 0x9, !P1 ;  /* 0x000000091d00780c */ /* 0x000fe40004f21670 */
[----:B------:R-:W-:-:S05]  /*6720*/  F2FP.F16.E4M3.UNPACK_B R7, R7 ;  /* 0x00000007ff07723e */ /* 0x000fca00020006ff */
[----:B01--4-:R-:W-:Y:S01]  /*6730*/  HADD2.F32 R12, -RZ, R7.H0_H0 ;  /* 0x20000007ff0c7230 */ /* 0x013fe20000004100 */
[----:B------:R-:W-:-:S04]  /*6740*/  PRMT R7, RZ, 0x7610, R7 ;  /* 0x00007610ff077816 */ /* 0x000fc80000000007 */
[----:B------:R-:W-:-:S04]  /*6750*/  FMUL R12, R12, R9 ;  /* 0x000000090c0c7220 */ /* 0x000fc80000400000 */
[----:B------:R-:W-:-:S05]  /*6760*/  FFMA R12, R15, R8, R12 ;  /* 0x000000080f0c7223 */ /* 0x000fca000000000c */
[----:B------:R-:W-:-:S05]  /*6770*/  F2FP.SATFINITE.E4M3.F32.PACK_AB_MERGE_C R13, RZ, R12, RZ ;  /* 0x0000000cff0d723e */ /* 0x000fca00048070ff */
[----:B------:R0:W-:Y:S01]  /*6780*/  @!P0 STG.E.U8 desc[UR32][R10.64+0x68], R13 ;  /* 0x0000680d0a008986 */ /* 0x0001e2000c101120 */
[----:B------:R-:W-:Y:S05]  /*6790*/  @P1 BRA `(.L_x_151) ;  /* 0x0000000000041947 */ /* 0x000fea0003800000 */
[----:B------:R1:W5:Y:S02]  /*67a0*/  LDG.E.U8 R7, desc[UR32][R26.64+0x69] ;  /* 0x000069201a077981 */ /* 0x000364000c1e1100 */
.L_x_151:
[----:B------:R-:W-:Y:S05]  /*67b0*/  BSYNC B1 ;  /* 0x0000000000017941 */ /* 0x000fea0003800000 */
.L_x_150:
[----:B------:R-:W-:Y:S05]  /*67c0*/  @P1 BRA `(.L_x_152) ;  /* 0x0000001000101947 */ /* 0x000fea0003800000 */
[----:B-----5:R-:W-:-:S04]  /*67d0*/  LOP3.LUT R7, R7, 0xff, RZ, 0xc0, !PT ;  /* 0x000000ff07077812 */ /* 0x020fc800078ec0ff */
[----:B------:R-:W-:-:S05]  /*67e0*/  F2FP.F16.E4M3.UNPACK_B R7, R7 ;  /* 0x00000007ff07723e */ /* 0x000fca00020006ff */
[----:B------:R-:W-:-:S05]  /*67f0*/  HADD2.F32 R12, -RZ, R7.H0_H0 ;  /* 0x20000007ff0c7230 */ /* 0x000fca0000004100 */
[----:B------:R-:W-:-:S04]  /*6800*/  FMUL R7, R12, R9 ;  /* 0x000000090c077220 */ /* 0x000fc80000400000 */
[----:B------:R-:W-:-:S05]  /*6810*/  FFMA R7, R14, R8, R7 ;  /* 0x000000080e077223 */ /* 0x000fca0000000007 */
[----:B------:R-:W-:-:S05]  /*6820*/  F2FP.SATFINITE.E4M3.F32.PACK_AB_MERGE_C R7, RZ, R7, RZ ;  /* 0x00000007ff07723e */ /* 0x000fca00048070ff */
[----:B------:R4:W-:Y:S01]  /*6830*/  STG.E.U8 desc[UR32][R10.64+0x69], R7 ;  /* 0x000069070a007986 */ /* 0x0009e2000c101120 */
[----:B------:R-:W-:Y:S05]  /*6840*/  BRA `(.L_x_152) ;  /* 0x0000000c00f07947 */ /* 0x000fea0003800000 */
.L_x_39:
[----:B------:R-:W-:Y:S01]  /*6850*/  ISETP.GE.AND P0, PT, R30, 0x2, PT ;  /* 0x000000021e00780c */ /* 0x000fe20003f06270 */
[-C--:B--2---:R-:W-:Y:S01]  /*6860*/  FMUL R124, R124, R8.reuse ;  /* 0x000000087c7c7220 */ /* 0x084fe20000400000 */
[----:B------:R-:W-:Y:S01]  /*6870*/  ISETP.GE.AND P1, PT, R30, 0x1, PT ;  /* 0x000000011e00780c */ /* 0x000fe20003f26270 */
[-C--:B------:R-:W-:Y:S01]  /*6880*/  FMUL R125, R125, R8.reuse ;  /* 0x000000087d7d7220 */ /* 0x080fe20000400000 */
[C---:B------:R-:W-:Y:S01]  /*6890*/  ISETP.LT.OR P4, PT, R29.reuse, 0x1, !P0 ;  /* 0x000000011d00780c */ /* 0x040fe20004781670 */
[-C--:B------:R-:W-:Y:S01]  /*68a0*/  FMUL R122, R122, R8.reuse ;  /* 0x000000087a7a7220 */ /* 0x080fe20000400000 */
[----:B------:R-:W-:Y:S01]  /*68b0*/  ISETP.LT.OR P2, PT, R29, 0x1, !P1 ;  /* 0x000000011d00780c */ /* 0x000fe20004f41670 */
[----:B------:R-:W-:Y:S01]  /*68c0*/  FMUL R123, R123, R8 ;  /* 0x000000087b7b7220 */ /* 0x000fe20000400000 */
[----:B------:R-:W-:Y:S01]  /*68d0*/  F2FP.SATFINITE.E4M3.F32.PACK_AB_MERGE_C R7, RZ, R124, RZ ;  /* 0x0000007cff07723e */ /* 0x000fe200048070ff */
[-C--:B------:R-:W-:Y:S01]  /*68e0*/  FMUL R121, R121, R8.reuse ;  /* 0x0000000879797220 */ /* 0x080fe20000400000 */
[----:B------:R-:W-:Y:S01]  /*68f0*/  F2FP.SATFINITE.E4M3.F32.PACK_AB_MERGE_C R125, RZ, R125, RZ ;  /* 0x0000007dff7d723e */ /* 0x000fe200048070ff */
[-C--:B------:R-:W-:Y:S01]  /*6900*/  FMUL R120, R120, R8.reuse ;  /* 0x0000000878787220 */ /* 0x080fe20000400000 */
[----:B------:R-:W-:Y:S01]  /*6910*/  ISETP.LT.OR P0, PT, R29, 0x9, !P0 ;  /* 0x000000091d00780c */ /* 0x000fe20004701670 */
[-C--:B------:R-:W-:Y:S01]  /*6920*/  FMUL R119, R119, R8.reuse ;  /* 0x0000000877777220 */ /* 0x080fe20000400000 */
[----:B------:R-:W-:Y:S01]  /*6930*/  ISETP.LT.OR P1, PT, R29, 0x9, !P1 ;  /* 0x000000091d00780c */ /* 0x000fe20004f21670 */
[-C--:B------:R-:W-:Y:S01]  /*6940*/  FMUL R118, R118, R8.reuse ;  /* 0x0000000876767220 */ /* 0x080fe20000400000 */
[----:B------:R-:W-:Y:S01]  /*6950*/  F2FP.SATFINITE.E4M3.F32.PACK_AB_MERGE_C R123, RZ, R123, RZ ;  /* 0x0000007bff7b723e */ /* 0x000fe200048070ff */
[----:B------:R0:W-:Y:S01]  /*6960*/  @!P4 STG.E.U8 desc[UR32][R12.64+0x1], R7 ;  /* 0x000001070c00c986 */ /* 0x0001e2000c101120 */
[C---:B------:R-:W-:Y:S01]  /*6970*/  ISETP.GE.AND P4, PT, R30.reuse, 0x9, PT ;  /* 0x000000091e00780c */ /* 0x040fe20003f86270 */
[-C--:B------:R-:W-:Y:S01]  /*6980*/  FMUL R117, R117, R8.reuse ;  /* 0x0000000875757220 */ /* 0x080fe20000400000 */
[----:B------:R-:W-:Y:S01]  /*6990*/  F2FP.SATFINITE.E4M3.F32.PACK_AB_MERGE_C R121, RZ, R121, RZ ;  /* 0x00000079ff79723e */ /* 0x000fe200048070ff */
[----:B------:R-:W-:Y:S01]  /*69a0*/  @!P2 STG.E.U8 desc[UR32][R12.64], R125 ;  /* 0x0000007d0c00a986 */ /* 0x000fe2000c101120 */
[----:B------:R-:W-:Y:S01]  /*69b0*/  ISETP.GE.AND P2, PT, R30, 0xa, PT ;  /* 0x0000000a1e00780c */ /* 0x000fe20003f46270 */
[-C--:B------:R-:W-:Y:S01]  /*69c0*/  FMUL R116, R116, R8.reuse ;  /* 0x0000000874747220 */ /* 0x080fe20000400000 */
[----:B------:R-:W-:Y:S01]  /*69d0*/  ISETP.LT.OR P5, PT, R29, 0x1, !P4 ;  /* 0x000000011d00780c */ /* 0x000fe200067a1670 */
[-C--:B------:R-:W-:Y:S01]  /*69e0*/  FMUL R115, R115, R8.reuse ;  /* 0x0000000873737220 */ /* 0x080fe20000400000 */
[C---:B------:R-:W-:Y:S01]  /*69f0*/  ISETP.LT.OR P6, PT, R29.reuse, 0x1, !P2 ;  /* 0x000000011d00780c */ /* 0x040fe200057c1670 */
[----:B------:R-:W-:Y:S01]  /*6a00*/  @!P1 STG.E.U8 desc[UR32][R10.64], R123 ;  /* 0x0000007b0a009986 */ /* 0x000fe2000c101120 */
[----:B------:R-:W-:Y:S01]  /*6a10*/  ISETP.LT.OR P4, PT, R29, 0x9, !P4 ;  /* 0x000000091d00780c */ /* 0x000fe20006781670 */
[----:B------:R-:W-:Y:S01]  /*6a20*/  FMUL R114, R114, R8 ;  /* 0x0000000872727220 */ /* 0x000fe20000400000 */
[----:B0-----:R-:W-:Y:S01]  /*6a30*/  F2FP.SATFINITE.E4M3.F32.PACK_AB_MERGE_C R7, RZ, R122, RZ ;  /* 0x0000007aff07723e */ /* 0x001fe200048070ff */
[----:B------:R-:W-:Y:S01]  /*6a40*/  FMUL R113, R113, R8 ;  /* 0x0000000871717220 */ /* 0x000fe20000400000 */
[----:B------:R-:W-:Y:S01]  /*6a50*/  F2FP.SATFINITE.E4M3.F32.PACK_AB_MERGE_C R25, RZ, R120, RZ ;  /* 0x00000078ff19723e */ /* 0x000fe200048070ff */
[-C--:B------:R-:W-:Y:S01]  /*6a60*/  FMUL R112, R112, R8.reuse ;  /* 0x0000000870707220 */ /* 0x080fe20000400000 */
[----:B------:R-:W-:Y:S01]  /*6a70*/  ISETP.LT.OR P2, PT, R29, 0x9, !P2 ;  /* 0x000000091d00780c */ /* 0x000fe20005741670 */
[----:B------:R0:W-:Y:S01]  /*6a80*/  @!P0 STG.E.U8 desc[UR32][R10.64+0x1], R7 ;  /* 0x000001070a008986 */ /* 0x0001e2000c101120 */
[C---:B------:R-:W-:Y:S01]  /*6a90*/  ISETP.GE.AND P0, PT, R30.reuse, 0x11, PT ;  /* 0x000000111e00780c */ /* 0x040fe20003f06270 */
[-C--:B------:R-:W-:Y:S01]  /*6aa0*/  FMUL R111, R111, R8.reuse ;  /* 0x000000086f6f7220 */ /* 0x080fe20000400000 */
[----:B------:R-:W-:Y:S01]  /*6ab0*/  ISETP.GE.AND P1, PT, R30, 0x12, PT ;  /* 0x000000121e00780c */ /* 0x000fe20003f26270 */
[----:B------:R-:W-:Y:S01]  /*6ac0*/  @!P5 STG.E.U8 desc[UR32][R12.64+0x8], R121 ;  /* 0x000008790c00d986 */ /* 0x000fe2000c101120 */
[C---:B------:R-:W-:Y:S01]  /*6ad0*/  ISETP.LT.OR P5, PT, R29.reuse, 0x1, !P0 ;  /* 0x000000011d00780c */ /* 0x040fe200047a1670 */
[-C--:B------:R-:W-:Y:S01]  /*6ae0*/  FMUL R110, R110, R8.reuse ;  /* 0x000000086e6e7220 */ /* 0x080fe20000400000 */
[----:B------:R-:W-:Y:S01]  /*6af0*/  F2FP.SATFINITE.E4M3.F32.PACK_AB_MERGE_C R119, RZ, R119, RZ ;  /* 0x00000077ff77723e */ /* 0x000fe200048070ff */
[----:B------:R1:W-:Y:S01]  /*6b00*/  @!P6 STG.E.U8 desc[UR32][R12.64+0x9], R25 ;  /* 0x000009190c00e986 */ /* 0x0003e2000c101120 */
[----:B------:R-:W-:Y:S01]  /*6b10*/  ISETP.LT.OR P6, PT, R29, 0x1, !P1 ;  /* 0x000000011d00780c */ /* 0x000fe20004fc1670 */
[----:B------:R-:W-:Y:S01]  /*6b20*/  FMUL R109, R109, R8 ;  /* 0x000000086d6d7220 */ /* 0x000fe20000400000 */
[----:B------:R-:W-:Y:S01]  /*6b30*/  F2FP.SATFINITE.E4M3.F32.PACK_AB_MERGE_C R117, RZ, R117, RZ ;  /* 0x00000075ff75723e */ /* 0x000fe200048070ff */
[----:B------:R-:W-:Y:S01]  /*6b40*/  @!P4 STG.E.U8 desc[UR32][R10.64+0x8], R119 ;  /* 0x000008770a00c986 */ /* 0x000fe2000c101120 */
[----:B0-----:R-:W-:Y:S01]  /*6b50*/  F2FP.SATFINITE.E4M3.F32.PACK_AB_MERGE_C R7, RZ, R118, RZ ;  /* 0x00000076ff07723e */ /* 0x001fe200048070ff */
[-C--:B------:R-:W-:Y:S01]  /*6b60*/  FMUL R108, R108, R8.reuse ;  /* 0x000000086c6c7220 */ /* 0x080fe20000400000 */
[----:B------:R-:W-:Y:S01]  /*6b70*/  ISETP.GE.AND P4, PT, R30, 0x19, PT ;  /* 0x000000191e00780c */ /* 0x000fe20003f86270 */
[-C--:B------:R-:W-:Y:S01]  /*6b80*/  FMUL R107, R107, R8.reuse ;  /* 0x000000086b6b7220 */ /* 0x080fe20000400000 */
[C---:B------:R-:W-:Y:S01]  /*6b90*/  ISETP.LT.OR P0, PT, R29.reuse, 0x9, !P0 ;  /* 0x000000091d00780c */ /* 0x040fe20004701670 */
[----:B------:R0:W-:Y:S01]  /*6ba0*/  @!P2 STG.E.U8 desc[UR32][R10.64+0x9], R7 ;  /* 0x000009070a00a986 */ /* 0x0001e2000c101120 */
[----:B------:R-:W-:Y:S01]  /*6bb0*/  ISETP.LT.OR P1, PT, R29, 0x9, !P1 ;  /* 0x000000091d00780c */ /* 0x000fe20004f21670 */
[----:B------:R-:W-:Y:S01]  /*6bc0*/  FMUL R106, R106, R8 ;  /* 0x000000086a6a7220 */ /* 0x000fe20000400000 */
[----:B-1----:R-:W-:Y:S01]  /*6bd0*/  F2FP.SATFINITE.E4M3.F32.PACK_AB_MERGE_C R25, RZ, R116, RZ ;  /* 0x00000074ff19723e */ /* 0x002fe200048070ff */
[----:B------:R-:W-:Y:S01]  /*6be0*/  @!P5 STG.E.U8 desc[UR32][R12.64+0x10], R117 ;  /* 0x000010750c00d986 */ /* 0x000fe2000c101120 */
[----:B------:R-:W-:Y:S01]  /*6bf0*/  ISETP.GE.AND P2, PT, R30, 0x1a, PT ;  /* 0x0000001a1e00780c */ /* 0x000fe20003f46270 */
[-C--:B------:R-:W-:Y:S01]  /*6c00*/  FMUL R105, R105, R8.reuse ;  /* 0x0000000869697220 */ /* 0x080fe20000400000 */
[C---:B------:R-:W-:Y:S01]  /*6c10*/  ISETP.LT.OR P5, PT, R29.reuse, 0x1, !P4 ;  /* 0x000000011d00780c */ /* 0x040fe200067a1670 */
[----:B------:R1:W-:Y:S01]  /*6c20*/  @!P6 STG.E.U8 desc[UR32][R12.64+0x11], R25 ;  /* 0x000011190c00e986 */ /* 0x0003e2000c101120 */
[----:B------:R-:W-:Y:S01]  /*6c30*/  ISETP.LT.OR P6, PT, R29, 0x1, !P2 ;  /* 0x000000011d00780c */ /* 0x000fe200057c1670 */
[-C--:B------:R-:W-:Y:S01]  /*6c40*/  FMUL R104, R104, R8.reuse ;  /* 0x0000000868687220 */ /* 0x080fe20000400000 */
[----:B------:R-:W-:Y:S01]  /*6c50*/  F2FP.SATFINITE.E4M3.F32.PACK_AB_MERGE_C R115, RZ, R115, RZ ;  /* 0x00000073ff73723e */ /* 0x000fe200048070ff */
[----:B------:R-:W-:Y:S01]  /*6c60*/  FMUL R103, R103, R8 ;  /* 0x0000000867677220 */ /* 0x000fe20000400000 */
[----:B0-----:R-:W-:Y:S01]  /*6c70*/  F2FP.SATFINITE.E4M3.F32.PACK_AB_MERGE_C R7, RZ, R114, RZ ;  /* 0x00000072ff07723e */ /* 0x001fe200048070ff */
[-C--:B------:R-:W-:Y:S01]  /*6c80*/  FMUL R102, R102, R8.reuse ;  /* 0x0000000866667220 */ /* 0x080fe20000400000 */
[----:B------:R-:W-:Y:S01]  /*6c90*/  F2FP.SATFINITE.E4M3.F32.PACK_AB_MERGE_C R113, RZ, R113, RZ ;  /* 0x00000071ff71723e */ /* 0x000fe200048070ff */
[----:B------:R-:W-:Y:S01]  /*6ca0*/  @!P0 STG.E.U8 desc[UR32][R10.64+0x10], R115 ;  /* 0x000010730a008986 */ /* 0x000fe2000c101120 */
[----:B------:R-:W-:Y:S01]  /*6cb0*/  ISETP.GE.AND P0, PT, R30, 0x21, PT ;  /* 0x000000211e00780c */ /* 0x000fe20003f06270 */
[----:B------:R-:W-:Y:S01]  /*6cc0*/  FMUL R101, R101, R8 ;  /* 0x0000000865657220 */ /* 0x000fe20000400000 */
[C---:B------:R-:W-:Y:S01]  /*6cd0*/  ISETP.LT.OR P4, PT, R29.reuse, 0x9, !P4 ;  /* 0x000000091d00780c */ /* 0x040fe20006781670 */
[----:B------:R0:W-:Y:S01]  /*6ce0*/  @!P1 STG.E.U8 desc[UR32][R10.64+0x11], R7 ;  /* 0x000011070a009986 */ /* 0x0001e2000c101120 */
[----:B-1----:R-:W-:Y:S01]  /*6cf0*/  F2FP.SATFINITE.E4M3.F32.PACK_AB_MERGE_C R25, RZ, R112, RZ ;  /* 0x00000070ff19723e */ /* 0x002fe200048070ff */
[-C--:B------:R-:W-:Y:S01]  /*6d00*/  FMUL R100, R100, R8.reuse ;  /* 0x0000000864647220 */ /* 0x080fe20000400000 */
[----:B------:R-:W-:Y:S01]  /*6d10*/  ISETP.LT.OR P2, PT, R29, 0x9, !P2 ;  /* 0x000000091d00780c */ /* 0x000fe20005741670 */
        /* <DEDUP_REMOVED lines=13> */
[----:B------:R-:W-:Y:S01]  /*6df0*/  ISETP.LT.OR P0, PT, R29, 0x9, !P0 ;  /* 0x000000091d00780c */ /* 0x000fe20004701670 */
[----:B------:R-:W-:Y:S01]  /*6e00*/  FMUL R95, R95, R8 ;  /* 0x000000085f5f7220 */ /* 0x000fe20000400000 */
[----:B------:R-:W-:Y:S01]  /*6e10*/  ISETP.LT.OR P5, PT, R29, 0x9, !P5 ;  /* 0x000000091d00780c */ /* 0x000fe20006fa1670 */
[----:B------:R0:W-:Y:S01]  /*6e20*/  @!P2 STG.E.U8 desc[UR32][R10.64+0x19], R7 ;  /* 0x000019070a00a986 */ /* 0x0001e2000c101120 */
[----:B-1----:R-:W-:Y:S01]  /*6e30*/  F2FP.SATFINITE.E4M3.F32.PACK_AB_MERGE_C R25, RZ, R108, RZ ;  /* 0x0000006cff19723e */ /* 0x002fe200048070ff */
[-C--:B------:R-:W-:Y:S01]  /*6e40*/  FMUL R94, R94, R8.reuse ;  /* 0x000000085e5e7220 */ /* 0x080fe20000400000 */
[----:B------:R-:W-:Y:S01]  /*6e50*/  F2FP.SATFINITE.E4M3.F32.PACK_AB_MERGE_C R107, RZ, R107, RZ ;  /* 0x0000006bff6b723e */ /* 0x000fe200048070ff */
[----:B------:R-:W-:Y:S01]  /*6e60*/  @!P1 STG.E.U8 desc[UR32][R12.64+0x20], R109 ;  /* 0x0000206d0c009986 */ /* 0x000fe2000c101120 */
[C---:B------:R-:W-:Y:S01]  /*6e70*/  ISETP.GE.AND P1, PT, R30.reuse, 0x2a, PT ;  /* 0x0000002a1e00780c */ /* 0x040fe20003f26270 */
[-C--:B------:R-:W-:Y:S01]  /*6e80*/  FMUL R93, R93, R8.reuse ;  /* 0x000000085d5d7220 */ /* 0x080fe20000400000 */
[----:B------:R-:W-:Y:S01]  /*6e90*/  F2FP.SATFINITE.E4M3.F32.PACK_AB_MERGE_C R105, RZ, R105, RZ ;  /* 0x00000069ff69723e */ /* 0x000fe200048070ff */
[----:B------:R1:W-:Y:S01]  /*6ea0*/  @!P6 STG.E.U8 desc[UR32][R12.64+0x21], R25 ;  /* 0x000021190c00e986 */ /* 0x0003e2000c101120 */
[----:B------:R-:W-:Y:S01]  /*6eb0*/  ISETP.GE.AND P6, PT, R30, 0x29, PT ;  /* 0x000000291e00780c */ /* 0x000fe20003fc6270 */
[-C--:B------:R-:W-:Y:S01]  /*6ec0*/  FMUL R92, R92, R8.reuse ;  /* 0x000000085c5c7220 */ /* 0x080fe20000400000 */
[C---:B------:R-:W-:Y:S01]  /*6ed0*/  ISETP.LT.OR P4, PT, R29.reuse, 0x1, !P1 ;  /* 0x000000011d00780c */ /* 0x040fe20004f81670 */
[----:B------:R-:W-:Y:S01]  /*6ee0*/  @!P0 STG.E.U8 desc[UR32][R10.64+0x20], R107 ;  /* 0x0000206b0a008986 */ /* 0x000fe2000c101120 */
[----:B------:R-:W-:Y:S01]  /*6ef0*/  ISETP.LT.OR P2, PT, R29, 0x1, !P6 ;  /* 0x000000011d00780c */ /* 0x000fe20007741670 */
[----:B------:R-:W-:Y:S01]  /*6f00*/  FMUL R91, R91, R8 ;  /* 0x000000085b5b7220 */ /* 0x000fe20000400000 */
[----:B0-----:R-:W-:Y:S01]  /*6f10*/  F2FP.SATFINITE.E4M3.F32.PACK_AB_MERGE_C R7, RZ, R106, RZ ;  /* 0x0000006aff07723e */ /* 0x001fe200048070ff */
[-C--:B------:R-:W-:Y:S01]  /*6f20*/  FMUL R90, R90, R8.reuse ;  /* 0x000000085a5a7220 */ /* 0x080fe20000400000 */
[C---:B------:R-:W-:Y:S01]  /*6f30*/  ISETP.LT.OR P0, PT, R29.reuse, 0x9, !P6 ;  /* 0x000000091d00780c */ /* 0x040fe20007701670 */
[----:B------:R-:W-:Y:S01]  /*6f40*/  FMUL R88, R88, R8 ;  /* 0x0000000858587220 */ /* 0x000fe20000400000 */
[----:B------:R-:W-:Y:S01]  /*6f50*/  ISETP.LT.OR P1, PT, R29, 0x9, !P1 ;  /* 0x000000091d00780c */ /* 0x000fe20004f21670 */
[----:B------:R0:W-:Y:S01]  /*6f60*/  @!P5 STG.E.U8 desc[UR32][R10.64+0x21], R7 ;  /* 0x000021070a00d986 */ /* 0x0001e2000c101120 */
[----:B-1----:R-:W-:Y:S01]  /*6f70*/  F2FP.SATFINITE.E4M3.F32.PACK_AB_MERGE_C R25, RZ, R104, RZ ;  /* 0x00000068ff19723e */ /* 0x002fe200048070ff */
[-C--:B------:R-:W-:Y:S01]  /*6f80*/  FMUL R89, R89, R8.reuse ;  /* 0x0000000859597220 */ /* 0x080fe20000400000 */
[----:B------:R-:W-:Y:S01]  /*6f90*/  F2FP.SATFINITE.E4M3.F32.PACK_AB_MERGE_C R103, RZ, R103, RZ ;  /* 0x00000067ff67723e */ /* 0x000fe200048070ff */
        /* <DEDUP_REMOVED lines=12> */
[-C--:B------:R-:W-:Y:S01]  /*7060*/  FMUL R85, R85, R8.reuse ;  /* 0x0000000855557220 */ /* 0x080fe20000400000 */
[----:B------:R-:W-:Y:S01]  /*7070*/  ISETP.LT.OR P4, PT, R29, 0x9, !P4 ;  /* 0x000000091d00780c */ /* 0x000fe20006781670 */
[----:B------:R-:W-:Y:S01]  /*7080*/  FMUL R83, R83, R8 ;  /* 0x0000000853537220 */ /* 0x000fe20000400000 */
[----:B0-----:R-:W-:Y:S01]  /*7090*/  F2FP.SATFINITE.E4M3.F32.PACK_AB_MERGE_C R7, RZ, R102, RZ ;  /* 0x00000066ff07723e */ /* 0x001fe200048070ff */
[-C--:B------:R-:W-:Y:S01]  /*70a0*/  FMUL R82, R82, R8.reuse ;  /* 0x0000000852527220 */ /* 0x080fe20000400000 */
[----:B------:R-:W-:Y:S01]  /*70b0*/  ISETP.GE.AND P0, PT, R30, 0x3a, PT ;  /* 0x0000003a1e00780c */ /* 0x000fe20003f06270 */
[----:B------:R-:W-:Y:S01]  /*70c0*/  FMUL R80, R80, R8 ;  /* 0x0000000850507220 */ /* 0x000fe20000400000 */
[----:B-1----:R-:W-:Y:S01]  /*70d0*/  F2FP.SATFINITE.E4M3.F32.PACK_AB_MERGE_C R25, RZ, R100, RZ ;  /* 0x00000064ff19723e */ /* 0x002fe200048070ff */
[----:B------:R0:W-:Y:S01]  /*70e0*/  @!P1 STG.E.U8 desc[UR32][R10.64+0x29], R7 ;  /* 0x000029070a009986 */ /* 0x0001e2000c101120 */
[----:B------:R-:W-:Y:S01]  /*70f0*/  ISETP.GE.AND P1, PT, R30, 0x39, PT ;  /* 0x000000391e00780c */ /* 0x000fe20003f26270 */
[-C--:B------:R-:W-:Y:S01]  /*7100*/  FMUL R81, R81, R8.reuse ;  /* 0x0000000851517220 */ /* 0x080fe20000400000 */
[C---:B------:R-:W-:Y:S01]  /*7110*/  ISETP.LT.OR P2, PT, R29.reuse, 0x9, !P2 ;  /* 0x000000091d00780c */ /* 0x040fe20005741670 */
[----:B------:R-:W-:Y:S01]  /*7120*/  @!P5 STG.E.U8 desc[UR32][R12.64+0x30], R101 ;  /* 0x000030650c00d986 */ /* 0x000fe2000c101120 */
[----:B------:R-:W-:Y:S01]  /*7130*/  ISETP.LT.OR P5, PT, R29, 0x1, !P0 ;  /* 0x000000011d00780c */ /* 0x000fe200047a1670 */
[-C--:B------:R-:W-:Y:S01]  /*7140*/  FMUL R23, R23, R8.reuse ;  /* 0x0000000817177220 */ /* 0x080fe20000400000 */
[----:B------:R-:W-:Y:S01]  /*7150*/  F2FP.SATFINITE.E4M3.F32.PACK_AB_MERGE_C R97, RZ, R97, RZ ;  /* 0x00000061ff61723e */ /* 0x000fe200048070ff */
[----:B------:R1:W-:Y:S01]  /*7160*/  @!P6 STG.E.U8 desc[UR32][R12.64+0x31], R25 ;  /* 0x000031190c00e986 */ /* 0x0003e2000c101120 */
[----:B------:R-:W-:Y:S01]  /*7170*/  F2FP.SATFINITE.E4M3.F32.PACK_AB_MERGE_C R95, RZ, R95, RZ ;  /* 0x0000005fff5f723e */ /* 0x000fe200048070ff */
        /* <DEDUP_REMOVED lines=8> */
[----:B------:R-:W-:Y:S01]  /*7200*/  FMUL R19, R19, R8 ;  /* 0x0000000813137220 */ /* 0x000fe20000400000 */
[----:B------:R-:W-:Y:S01]  /*7210*/  F2FP.SATFINITE.E4M3.F32.PACK_AB_MERGE_C R27, RZ, R94, RZ ;  /* 0x0000005eff1b723e */ /* 0x000fe200048070ff */
[----:B------:R-:W-:Y:S01]  /*7220*/  FMUL R18, R18, R8 ;  /* 0x0000000812127220 */ /* 0x000fe20000400000 */
[----:B-1----:R-:W-:Y:S01]  /*7230*/  F2FP.SATFINITE.E4M3.F32.PACK_AB_MERGE_C R25, RZ, R96, RZ ;  /* 0x00000060ff19723e */ /* 0x002fe200048070ff */
[----:B------:R0:W-:Y:S01]  /*7240*/  @!P2 STG.E.U8 desc[UR32][R10.64+0x31], R7 ;  /* 0x000031070a00a986 */ /* 0x0001e2000c101120 */
[----:B------:R-:W-:Y:S01]  /*7250*/  ISETP.GE.AND P2, PT, R30, 0x41, PT ;  /* 0x000000411e00780c */ /* 0x000fe20003f46270 */
[-C--:B------:R-:W-:Y:S01]  /*7260*/  FMUL R17, R17, R8.reuse ;  /* 0x0000000811117220 */ /* 0x080fe20000400000 */
[----:B------:R-:W-:Y:S01]  /*7270*/  F2FP.SATFINITE.E4M3.F32.PACK_AB_MERGE_C R93, RZ, R93, RZ ;  /* 0x0000005dff5d723e */ /* 0x000fe200048070ff */
[----:B------:R-:W-:Y:S01]  /*7280*/  @!P4 STG.E.U8 desc[UR32][R12.64+0x38], R97 ;  /* 0x000038610c00c986 */ /* 0x000fe2000c101120 */
[C---:B------:R-:W-:Y:S01]  /*7290*/  ISETP.LT.OR P4, PT, R29.reuse, 0x1, !P2 ;  /* 0x000000011d00780c */ /* 0x040fe20005781670 */
[-C--:B------:R-:W-:Y:S01]  /*72a0*/  FMUL R16, R16, R8.reuse ;  /* 0x0000000810107220 */ /* 0x080fe20000400000 */
[----:B------:R-:W-:Y:S01]  /*72b0*/  ISETP.LT.OR P2, PT, R29, 0x9, !P2 ;  /* 0x000000091d00780c */ /* 0x000fe20005741670 */
[----:B------:R1:W-:Y:S01]  /*72c0*/  @!P5 STG.E.U8 desc[UR32][R12.64+0x39], R25 ;  /* 0x000039190c00d986 */ /* 0x0003e2000c101120 */
[----:B------:R-:W-:Y:S01]  /*72d0*/  F2FP.SATFINITE.E4M3.F32.PACK_AB_MERGE_C R91, RZ, R91, RZ ;  /* 0x0000005bff5b723e */ /* 0x000fe200048070ff */
[-C--:B------:R-:W-:Y:S01]  /*72e0*/  FMUL R15, R15, R8.reuse ;  /* 0x000000080f0f7220 */ /* 0x080fe20000400000 */
[----:B------:R-:W-:Y:S01]  /*72f0*/  F2FP.SATFINITE.E4M3.F32.PACK_AB_MERGE_C R89, RZ, R89, RZ ;  /* 0x00000059ff59723e */ /* 0x000fe200048070ff */
[----:B------:R-:W-:Y:S01]  /*7300*/  @!P1 STG.E.U8 desc[UR32][R10.64+0x38], R95 ;  /* 0x0000385f0a009986 */ /* 0x000fe2000c101120 */
[----:B------:R-:W-:Y:S01]  /*7310*/  ISETP.GE.AND P1, PT, R30, 0x42, PT ;  /* 0x000000421e00780c */ /* 0x000fe20003f26270 */
[----:B------:R-:W-:Y:S01]  /*7320*/  FMUL R14, R14, R8 ;  /* 0x000000080e0e7220 */ /* 0x000fe20000400000 */
[----:B0-----:R-:W-:Y:S01]  /*7330*/  F2FP.SATFINITE.E4M3.F32.PACK_AB_MERGE_C R7, RZ, R92, RZ ;  /* 0x0000005cff07723e */ /* 0x001fe200048070ff */
[----:B------:R0:W-:Y:S01]  /*7340*/  @!P0 STG.E.U8 desc[UR32][R10.64+0x39], R27 ;  /* 0x0000391b0a008986 */ /* 0x0001e2000c101120 */
[----:B------:R-:W-:-:S02]  /*7350*/  ISETP.LT.OR P5, PT, R29, 0x1, !P1 ;  /* 0x000000011d00780c */ /* 0x000fc40004fa1670 */
[C---:B------:R-:W-:Y:S01]  /*7360*/  ISETP.LT.OR P1, PT, R29.reuse, 0x9, !P1 ;  /* 0x000000091d00780c */ /* 0x040fe20004f21670 */
[----:B------:R-:W-:Y:S01]  /*7370*/  @!P4 STG.E.U8 desc[UR32][R12.64+0x40], R93 ;  /* 0x0000405d0c00c986 */ /* 0x000fe2000c101120 */
[C---:B------:R-:W-:Y:S02]  /*7380*/  ISETP.GE.AND P4, PT, R30.reuse, 0x4a, PT ;  /* 0x0000004a1e00780c */ /* 0x040fe40003f86270 */
[----:B------:R-:W-:Y:S02]  /*7390*/  ISETP.GE.AND P0, PT, R30, 0x49, PT ;  /* 0x000000491e00780c */ /* 0x000fe40003f06270 */
[----:B-1----:R-:W-:Y:S02]  /*73a0*/  F2FP.SATFINITE.E4M3.F32.PACK_AB_MERGE_C R25, RZ, R90, RZ ;  /* 0x0000005aff19723e */ /* 0x002fe400048070ff */
[C---:B------:R-:W-:Y:S02]  /*73b0*/  ISETP.LT.OR P6, PT, R29.reuse, 0x1, !P0 ;  /* 0x000000011d00780c */ /* 0x040fe400047c1670 */
[C---:B------:R-:W-:Y:S01]  /*73c0*/  ISETP.LT.OR P0, PT, R29.reuse, 0x9, !P0 ;  /* 0x000000091d00780c */ /* 0x040fe20004701670 */
[----:B------:R1:W-:Y:S01]  /*73d0*/  @!P5 STG.E.U8 desc[UR32][R12.64+0x41], R7 ;  /* 0x000041070c00d986 */ /* 0x0003e2000c101120 */
[----:B------:R-:W-:-:S02]  /*73e0*/  ISETP.LT.OR P5, PT, R29, 0x9, !P4 ;  /* 0x000000091d00780c */ /* 0x000fc400067a1670 */
[----:B------:R-:W-:Y:S01]  /*73f0*/  F2FP.SATFINITE.E4M3.F32.PACK_AB_MERGE_C R87, RZ, R87, RZ ;  /* 0x00000057ff57723e */ /* 0x000fe200048070ff */
[----:B------:R-:W-:Y:S01]  /*7400*/  @!P2 STG.E.U8 desc[UR32][R10.64+0x40], R91 ;  /* 0x0000405b0a00a986 */ /* 0x000fe2000c101120 */
[----:B------:R-:W-:Y:S02]  /*7410*/  ISETP.LT.OR P2, PT, R29, 0x1, !P4 ;  /* 0x000000011d00780c */ /* 0x000fe40006741670 */
[C---:B------:R-:W-:Y:S01]  /*7420*/  ISETP.GE.AND P4, PT, R30.reuse, 0x52, PT ;  /* 0x000000521e00780c */ /* 0x040fe20003f86270 */
[----:B------:R2:W-:Y:S01]  /*7430*/  @!P1 STG.E.U8 desc[UR32][R10.64+0x41], R25 ;  /* 0x000041190a009986 */ /* 0x0005e2000c101120 */
[----:B------:R-:W-:Y:S02]  /*7440*/  ISETP.GE.AND P1, PT, R30, 0x51, PT ;  /* 0x000000511e00780c */ /* 0x000fe40003f26270 */
[----:B0-----:R-:W-:Y:S01]  /*7450*/  F2FP.SATFINITE.E4M3.F32.PACK_AB_MERGE_C R27, RZ, R84, RZ ;  /* 0x00000054ff1b723e */ /* 0x001fe200048070ff */
[----:B------:R-:W-:Y:S01]  /*7460*/  @!P6 STG.E.U8 desc[UR32][R12.64+0x48], R89 ;  /* 0x000048590c00e986 */ /* 0x000fe2000c101120 */
[----:B-1----:R-:W-:-:S02]  /*7470*/  F2FP.SATFINITE.E4M3.F32.PACK_AB_MERGE_C R7, RZ, R88, RZ ;  /* 0x00000058ff07723e */ /* 0x002fc400048070ff */
[C---:B------:R-:W-:Y:S02]  /*7480*/  ISETP.LT.OR P6, PT, R29.reuse, 0x1, !P1 ;  /* 0x000000011d00780c */ /* 0x040fe40004fc1670 */
[----:B------:R-:W-:Y:S01]  /*7490*/  F2FP.SATFINITE.E4M3.F32.PACK_AB_MERGE_C R85, RZ, R85, RZ ;  /* 0x00000055ff55723e */ /* 0x000fe200048070ff */
[----:B------:R0:W-:Y:S01]  /*74a0*/  @!P2 STG.E.U8 desc[UR32][R12.64+0x49], R7 ;  /* 0x000049070c00a986 */ /* 0x0001e2000c101120 */
[C---:B------:R-:W-:Y:S02]  /*74b0*/  ISETP.LT.OR P2, PT, R29.reuse, 0x1, !P4 ;  /* 0x000000011d00780c */ /* 0x040fe40006741670 */
[----:B--2---:R-:W-:Y:S01]  /*74c0*/  F2FP.SATFINITE.E4M3.F32.PACK_AB_MERGE_C R25, RZ, R86, RZ ;  /* 0x00000056ff19723e */ /* 0x004fe200048070ff */
[----:B------:R-:W-:Y:S01]  /*74d0*/  @!P0 STG.E.U8 desc[UR32][R10.64+0x48], R87 ;  /* 0x000048570a008986 */ /* 0x000fe2000c101120 */
[C---:B------:R-:W-:Y:S02]  /*74e0*/  ISETP.LT.OR P1, PT, R29.reuse, 0x9, !P1 ;  /* 0x000000091d00780c */ /* 0x040fe40004f21670 */
[----:B------:R-:W-:Y:S01]  /*74f0*/  ISETP.GE.AND P0, PT, R30, 0x59, PT ;  /* 0x000000591e00780c */ /* 0x000fe20003f06270 */
[----:B------:R1:W-:Y:S01]  /*7500*/  @!P5 STG.E.U8 desc[UR32][R10.64+0x49], R25 ;  /* 0x000049190a00d986 */ /* 0x0003e2000c101120 */
[----:B------:R-:W-:-:S02]  /*7510*/  ISETP.LT.OR P5, PT, R29, 0x9, !P4 ;  /* 0x000000091d00780c */ /* 0x000fc400067a1670 */
[----:B------:R-:W-:Y:S01]  /*7520*/  ISETP.GE.AND P4, PT, R30, 0x5a, PT ;  /* 0x0000005a1e00780c */ /* 0x000fe20003f86270 */
[----:B------:R-:W-:Y:S01]  /*7530*/  @!P6 STG.E.U8 desc[UR32][R12.64+0x50], R85 ;  /* 0x000050550c00e986 */ /* 0x000fe2000c101120 */
[C---:B------:R-:W-:Y:S02]  /*7540*/  ISETP.LT.OR P6, PT, R29.reuse, 0x1, !P0 ;  /* 0x000000011d00780c */ /* 0x040fe400047c1670 */
[----:B------:R-:W-:Y:S01]  /*7550*/  F2FP.SATFINITE.E4M3.F32.PACK_AB_MERGE_C R83, RZ, R83, RZ ;  /* 0x00000053ff53723e */ /* 0x000fe200048070ff */
[----:B------:R-:W-:Y:S01]  /*7560*/  @!P2 STG.E.U8 desc[UR32][R12.64+0x51], R27 ;  /* 0x0000511b0c00a986 */ /* 0x000fe2000c101120 */
[----:B------:R-:W-:Y:S02]  /*7570*/  ISETP.LT.OR P2, PT, R29, 0x1, !P4 ;  /* 0x000000011d00780c */ /* 0x000fe40006741670 */
[----:B0-----:R-:W-:Y:S01]  /*7580*/  F2FP.SATFINITE.E4M3.F32.PACK_AB_MERGE_C R7, RZ, R82, RZ ;  /* 0x00000052ff07723e */ /* 0x001fe200048070ff */
[----:B------:R-:W-:Y:S01]  /*7590*/  @!P1 STG.E.U8 desc[UR32][R10.64+0x50], R83 ;  /* 0x000050530a009986 */ /* 0x000fe2000c101120 */
[----:B-1----:R-:W-:-:S02]  /*75a0*/  F2FP.SATFINITE.E4M3.F32.PACK_AB_MERGE_C R25, RZ, R80, RZ ;  /* 0x00000050ff19723e */ /* 0x002fc400048070ff */
[----:B------:R-:W-:Y:S01]  /*75b0*/  F2FP.SATFINITE.E4M3.F32.PACK_AB_MERGE_C R81, RZ, R81, RZ ;  /* 0x00000051ff51723e */ /* 0x000fe200048070ff */
[----:B------:R0:W-:Y:S01]  /*75c0*/  @!P5 STG.E.U8 desc[UR32][R10.64+0x51], R7 ;  /* 0x000051070a00d986 */ /* 0x0001e2000c101120 */
[C---:B------:R-:W-:Y:S02]  /*75d0*/  ISETP.LT.OR P1, PT, R29.reuse, 0x9, !P0 ;  /* 0x000000091d00780c */ /* 0x040fe40004721670 */
[----:B------:R-:W-:Y:S01]  /*75e0*/  ISETP.LT.OR P4, PT, R29, 0x9, !P4 ;  /* 0x000000091d00780c */ /* 0x000fe20006781670 */
[----:B------:R-:W-:Y:S01]  /*75f0*/  @!P6 STG.E.U8 desc[UR32][R12.64+0x58], R81 ;  /* 0x000058510c00e986 */ /* 0x000fe2000c101120 */
[C---:B------:R-:W-:Y:S02]  /*7600*/  ISETP.GE.AND P0, PT, R30.reuse, 0x62, PT ;  /* 0x000000621e00780c */ /* 0x040fe40003f06270 */
[----:B------:R-:W-:Y:S01]  /*7610*/  F2FP.SATFINITE.E4M3.F32.PACK_AB_MERGE_C R23, RZ, R23, RZ ;  /* 0x00000017ff17723e */ /* 0x000fe200048070ff */
[----:B------:R1:W-:Y:S01]  /*7620*/  @!P2 STG.E.U8 desc[UR32][R12.64+0x59], R25 ;  /* 0x000059190c00a986 */ /* 0x0003e2000c101120 */
[----:B------:R-:W-:-:S02]  /*7630*/  ISETP.GE.AND P2, PT, R30, 0x61, PT ;  /* 0x000000611e00780c */ /* 0x000fc40003f46270 */
[C---:B------:R-:W-:Y:S02]  /*7640*/  ISETP.LT.OR P6, PT, R29.reuse, 0x1, !P0 ;  /* 0x000000011d00780c */ /* 0x040fe400047c1670 */
[C---:B------:R-:W-:Y:S01]  /*7650*/  ISETP.LT.OR P5, PT, R29.reuse, 0x1, !P2 ;  /* 0x000000011d00780c */ /* 0x040fe200057a1670 */
[----:B------:R-:W-:Y:S01]  /*7660*/  @!P1 STG.E.U8 desc[UR32][R10.64+0x58], R23 ;  /* 0x000058170a009986 */ /* 0x000fe2000c101120 */
[----:B0-----:R-:W-:Y:S02]  /*7670*/  F2FP.SATFINITE.E4M3.F32.PACK_AB_MERGE_C R7, RZ, R22, RZ ;  /* 0x00000016ff07723e */ /* 0x001fe400048070ff */
[----:B------:R-:W-:Y:S02]  /*7680*/  F2FP.SATFINITE.E4M3.F32.PACK_AB_MERGE_C R21, RZ, R21, RZ ;  /* 0x00000015ff15723e */ /* 0x000fe400048070ff */
[----:B------:R-:W-:Y:S01]  /*7690*/  ISETP.LT.OR P1, PT, R29, 0x9, !P2 ;  /* 0x000000091d00780c */ /* 0x000fe20005721670 */
[----:B------:R0:W-:Y:S01]  /*76a0*/  @!P4 STG.E.U8 desc[UR32][R10.64+0x59], R7 ;  /* 0x000059070a00c986 */ /* 0x0001e2000c101120 */
[----:B-1----:R-:W-:-:S02]  /*76b0*/  F2FP.SATFINITE.E4M3.F32.PACK_AB_MERGE_C R25, RZ, R20, RZ ;  /* 0x00000014ff19723e */ /* 0x002fc400048070ff */
[C---:B------:R-:W-:Y:S02]  /*76c0*/  ISETP.GE.AND P4, PT, R30.reuse, 0x69, PT ;  /* 0x000000691e00780c */ /* 0x040fe40003f86270 */
[----:B------:R-:W-:Y:S01]  /*76d0*/  ISETP.GE.AND P2, PT, R30, 0x6a, PT ;  /* 0x0000006a1e00780c */ /* 0x000fe20003f46270 */
[----:B------:R1:W-:Y:S01]  /*76e0*/  @!P5 STG.E.U8 desc[UR32][R12.64+0x60], R21 ;  /* 0x000060150c00d986 */ /* 0x0003e2000c101120 */
[C---:B------:R-:W-:Y:S02]  /*76f0*/  ISETP.LT.OR P0, PT, R29.reuse, 0x9, !P0 ;  /* 0x000000091d00780c */ /* 0x040fe40004701670 */
[C---:B------:R-:W-:Y:S01]  /*7700*/  ISETP.LT.OR P5, PT, R29.reuse, 0x1, !P4 ;  /* 0x000000011d00780c */ /* 0x040fe200067a1670 */
[----:B------:R2:W-:Y:S01]  /*7710*/  @!P6 STG.E.U8 desc[UR32][R12.64+0x61], R25 ;  /* 0x000061190c00e986 */ /* 0x0005e2000c101120 */
[C---:B------:R-:W-:Y:S02]  /*7720*/  ISETP.LT.OR P6, PT, R29.reuse, 0x1, !P2 ;  /* 0x000000011d00780c */ /* 0x040fe400057c1670 */
[----:B------:R-:W-:-:S02]  /*7730*/  ISETP.LT.OR P4, PT, R29, 0x9, !P4 ;  /* 0x000000091d00780c */ /* 0x000fc40006781670 */
[----:B------:R-:W-:Y:S02]  /*7740*/  ISETP.LT.OR P2, PT, R29, 0x9, !P2 ;  /* 0x000000091d00780c */ /* 0x000fe40005741670 */
[----:B------:R-:W-:Y:S02]  /*7750*/  F2FP.SATFINITE.E4M3.F32.PACK_AB_MERGE_C R19, RZ, R19, RZ ;  /* 0x00000013ff13723e */ /* 0x000fe400048070ff */
[----:B0-----:R-:W-:Y:S02]  /*7760*/  F2FP.SATFINITE.E4M3.F32.PACK_AB_MERGE_C R7, RZ, R18, RZ ;  /* 0x00000012ff07723e */ /* 0x001fe400048070ff */
[----:B------:R-:W-:Y:S01]  /*7770*/  F2FP.SATFINITE.E4M3.F32.PACK_AB_MERGE_C R17, RZ, R17, RZ ;  /* 0x00000011ff11723e */ /* 0x000fe200048070ff */
[----:B------:R2:W-:Y:S01]  /*7780*/  @!P1 STG.E.U8 desc[UR32][R10.64+0x60], R19 ;  /* 0x000060130a009986 */ /* 0x0005e2000c101120 */
[----:B-1----:R-:W-:Y:S02]  /*7790*/  F2FP.SATFINITE.E4M3.F32.PACK_AB_MERGE_C R21, RZ, R16, RZ ;  /* 0x00000010ff15723e */ /* 0x002fe400048070ff */
[----:B------:R-:W-:Y:S01]  /*77a0*/  F2FP.SATFINITE.E4M3.F32.PACK_AB_MERGE_C R15, RZ, R15, RZ ;  /* 0x0000000fff0f723e */ /* 0x000fe200048070ff */
[----:B------:R2:W-:Y:S01]  /*77b0*/  @!P0 STG.E.U8 desc[UR32][R10.64+0x61], R7 ;  /* 0x000061070a008986 */ /* 0x0005e2000c101120 */
[----:B------:R-:W-:-:S03]  /*77c0*/  F2FP.SATFINITE.E4M3.F32.PACK_AB_MERGE_C R23, RZ, R14, RZ ;  /* 0x0000000eff17723e */ /* 0x000fc600048070ff */
[----:B------:R2:W-:Y:S04]  /*77d0*/  @!P5 STG.E.U8 desc[UR32][R12.64+0x68], R17 ;  /* 0x000068110c00d986 */ /* 0x0005e8000c101120 */
[----:B------:R2:W-:Y:S04]  /*77e0*/  @!P6 STG.E.U8 desc[UR32][R12.64+0x69], R21 ;  /* 0x000069150c00e986 */ /* 0x0005e8000c101120 */
[----:B------:R2:W-:Y:S04]  /*77f0*/  @!P4 STG.E.U8 desc[UR32][R10.64+0x68], R15 ;  /* 0x0000680f0a00c986 */ /* 0x0005e8000c101120 */
[----:B------:R2:W-:Y:S02]  /*7800*/  @!P2 STG.E.U8 desc[UR32][R10.64+0x69], R23 ;  /* 0x000069170a00a986 */ /* 0x0005e4000c101120 */
.L_x_152:
[----:B------:R-:W-:Y:S05]  /*7810*/  BSYNC B0 ;  /* 0x0000000000007941 */ /* 0x000fea0003800000 */
.L_x_38:
[----:B------:R-:W-:Y:S01]  /*7820*/  ULDC UR6, c[0x0][0xc] ;  /* 0x0000030000067ab9 */ /* 0x000fe20000000800 */
[----:B------:R-:W-:Y:S01]  /*7830*/  ULDC UR7, c[0x0][0x10] ;  /* 0x0000040000077ab9 */ /* 0x000fe20000000800 */
[----:B--2-45:R-:W2:Y:S01]  /*7840*/  LDC R7, c[0x0][0x14] ;  /* 0x00000500ff077b82 */ /* 0x034ea20000000800 */
[----:B------:R-:W-:Y:S01]  /*7850*/  UIMAD.WIDE.U32 UR6, UR6, UR7, URZ ;  /* 0x00000007060672a5 */ /* 0x000fe2000f8e003f */
[----:B0-----:R-:W-:Y:S01]  /*7860*/  PRMT R10, RZ, 0x7610, R10 ;  /* 0x00007610ff0a7816 */ /* 0x001fe2000000000a */
[----:B------:R-:W-:-:S04]  /*7870*/  IMAD.MOV.U32 R11, RZ, RZ, -0x1 ;  /* 0xffffffffff0b7424 */ /* 0x000fc800078e00ff */
[----:B--2---:R-:W-:-:S04]  /*7880*/  IMAD.WIDE.U32 R2, R7, UR6, R2 ;  /* 0x0000000607027c25 */ /* 0x004fc8000f8e0002 */
[----:B------:R-:W-:Y:S01]  /*7890*/  IMAD R7, R7, UR7, RZ ;  /* 0x0000000707077c24 */ /* 0x000fe2000f8e02ff */
[----:B------:R-:W-:Y:S02]  /*78a0*/  ULDC.64 UR6, c[0x0][0x650] ;  /* 0x0001940000067ab9 */ /* 0x000fe40000000a00 */
[----:B------:R-:W-:Y:S01]  /*78b0*/  ISETP.GE.U32.AND P0, PT, R2, UR6, PT ;  /* 0x0000000602007c0c */ /* 0x000fe2000bf06070 */
[----:B------:R-:W-:Y:S02]  /*78c0*/  IMAD.IADD R3, R3, 0x1, R7 ;  /* 0x0000000103037824 */ /* 0x000fe400078e0207 */
[----:B------:R-:W-:-:S03]  /*78d0*/  IMAD.MOV.U32 R7, RZ, RZ, -0x1 ;  /* 0xffffffffff077424 */ /* 0x000fc600078e00ff */
[----:B------:R-:W-:-:S13]  /*78e0*/  ISETP.GE.U32.AND.EX P0, PT, R3, UR7, PT, P0 ;  /* 0x0000000703007c0c */ /* 0x000fda000bf06100 */
[----:B------:R-:W-:Y:S05]  /*78f0*/  @P0 BRA `(.L_x_153) ;  /* 0x0000000400600947 */ /* 0x000fea0003800000 */
[----:B------:R-:W0:Y:S01]  /*7900*/  S2R R22, SR_CTAID.X ;  /* 0x0000000000167919 */ /* 0x000e220000002500 */
[----:B------:R-:W2:Y:S01]  /*7910*/  LDC.64 R16, c[0x0][0x628] ;  /* 0x00018a00ff107b82 */ /* 0x000ea20000000a00 */
[----:B------:R-:W-:Y:S01]  /*7920*/  ULDC UR6, c[0x0][0x150] ;  /* 0x0000540000067ab9 */ /* 0x000fe20000000800 */
[----:B------:R-:W-:Y:S01]  /*7930*/  IMAD.MOV.U32 R14, RZ, RZ, R2 ;  /* 0x000000ffff0e7224 */ /* 0x000fe200078e0002 */
[----:B------:R-:W4:Y:S01]  /*7940*/  S2R R24, SR_CTAID.Y ;  /* 0x0000000000187919 */ /* 0x000f220000002600 */
[----:B------:R-:W-:-:S04]  /*7950*/  IMAD.MOV.U32 R15, RZ, RZ, R3 ;  /* 0x000000ffff0f7224 */ /* 0x000fc800078e0003 */
[----:B------:R-:W1:Y:S08]  /*7960*/  LDC R25, c[0x0][0x144] ;  /* 0x00005100ff197b82 */ /* 0x000e700000000800 */
[----:B------:R-:W1:Y:S08]  /*7970*/  LDC R18, c[0x0][0x630] ;  /* 0x00018c00ff127b82 */ /* 0x000e700000000800 */
[----:B------:R-:W1:Y:S01]  /*7980*/  LDC.64 R20, c[0x0][0x620] ;  /* 0x00018800ff147b82 */ /* 0x000e620000000a00 */
[----:B--2---:R-:W-:-:S04]  /*7990*/  ISETP.NE.U32.AND P0, PT, R16, RZ, PT ;  /* 0x000000ff1000720c */ /* 0x004fc80003f05070 */
[----:B------:R-:W-:Y:S02]  /*79a0*/  ISETP.NE.AND.EX P0, PT, R17, RZ, PT, P0 ;  /* 0x000000ff1100720c */ /* 0x000fe40003f05300 */
[----:B0-----:R-:W-:-:S05]  /*79b0*/  I2FP.F32.U32 R7, R22 ;  /* 0x0000001600077245 */ /* 0x001fca0000201000 */
[----:B------:R-:W-:-:S04]  /*79c0*/  FMUL R7, R7, UR6 ;  /* 0x0000000607077c20 */ /* 0x000fc80008400000 */
[----:B------:R0:W2:Y:S02]  /*79d0*/  F2I.U32.TRUNC.NTZ R23, R7 ;  /* 0x0000000700177305 */ /* 0x0000a4000020f000 */
[----:B----4-:R-:W-:Y:S05]  /*79e0*/  @!P0 BRA `(.L_x_154) ;  /* 0x0000000000288947 */ /* 0x010fea0003800000 */
[----:B0-----:R-:W0:Y:S02]  /*79f0*/  LDC R7, c[0x0][0x634] ;  /* 0x00018d00ff077b82 */ /* 0x001e240000000800 */
        /* <DEDUP_REMOVED lines=9> */
.L_x_154:
[-CC-:B-1----:R-:W-:Y:S01]  /*7a90*/  SHF.R.U64 R19, R14, R18.reuse, R15.reuse ;  /* 0x000000120e137219 */ /* 0x182fe2000000120f */
[----:B------:R-:W1:Y:S01]  /*7aa0*/  LDC.64 R30, c[0x0][0x640] ;  /* 0x00019000ff1e7b82 */ /* 0x000e620000000a00 */
[----:B0-----:R-:W-:Y:S01]  /*7ab0*/  SHF.R.U32.HI R7, RZ, R18, R15 ;  /* 0x00000012ff077219 */ /* 0x001fe2000001160f */
[----:B--2---:R-:W-:Y:S01]  /*7ac0*/  IMAD.MOV R23, RZ, RZ, -R23 ;  /* 0x000000ffff177224 */ /* 0x004fe200078e0a17 */
[----:B------:R-:W-:Y:S01]  /*7ad0*/  IADD3 R13, P0, RZ, -R19, RZ ;  /* 0x80000013ff0d7210 */ /* 0x000fe20007f1e0ff */
[----:B------:R-:W-:Y:S02]  /*7ae0*/  ULDC UR6, c[0x0][0x154] ;  /* 0x0000550000067ab9 */ /* 0x000fe40000000800 */
[----:B------:R-:W-:Y:S02]  /*7af0*/  IMAD R25, R25, R23, R22 ;  /* 0x0000001719197224 */ /* 0x000fe400078e0216 */
[----:B------:R-:W0:Y:S01]  /*7b00*/  LDC R14, c[0x0][0x618] ;  /* 0x00018600ff0e7b82 */ /* 0x000e220000000800 */
[----:B------:R-:W-:-:S02]  /*7b10*/  IMAD.X R7, RZ, RZ, ~R7, P0 ;  /* 0x000000ffff077224 */ /* 0x000fc400000e0e07 */
[----:B------:R-:W-:-:S04]  /*7b20*/  IMAD.WIDE.U32 R10, R13, R20, R2 ;  /* 0x000000140d0a7225 */ /* 0x000fc800078e0002 */
[----:B------:R-:W-:Y:S01]  /*7b30*/  IMAD R12, R7, R20, RZ ;  /* 0x00000014070c7224 */ /* 0x000fe200078e02ff */
[----:B---3--:R-:W2:Y:S03]  /*7b40*/  LDC R26, c[0x0][0x608] ;  /* 0x00018200ff1a7b82 */ /* 0x008ea60000000800 */
[----:B------:R-:W-:Y:S02]  /*7b50*/  IMAD R7, R13, R21, R12 ;  /* 0x000000150d077224 */ /* 0x000fe400078e020c */
[----:B------:R-:W-:Y:S02]  /*7b60*/  IMAD.MOV.U32 R13, RZ, RZ, 0x1 ;  /* 0x00000001ff0d7424 */ /* 0x000fe400078e00ff */
[----:B------:R-:W-:Y:S01]  /*7b70*/  IMAD.IADD R7, R11, 0x1, R7 ;  /* 0x000000010b077824 */ /* 0x000fe200078e0207 */
[----:B------:R-:W3:Y:S01]  /*7b80*/  LDC R28, c[0x0][0x658] ;  /* 0x00019600ff1c7b82 */ /* 0x000ee20000000800 */
[----:B------:R-:W-:-:S02]  /*7b90*/  I2FP.F32.U32 R11, R24 ;  /* 0x00000018000b7245 */ /* 0x000fc40000201000 */
[----:B-1----:R-:W-:-:S03]  /*7ba0*/  ISETP.NE.U32.AND P0, PT, R30, RZ, PT ;  /* 0x000000ff1e00720c */ /* 0x002fc60003f05070 */
[----:B------:R-:W-:Y:S01]  /*7bb0*/  FMUL R12, R11, UR6 ;  /* 0x000000060b0c7c20 */ /* 0x000fe20008400000 */
[----:B------:R-:W-:Y:S01]  /*7bc0*/  ISETP.NE.AND.EX P0, PT, R31, RZ, PT, P0 ;  /* 0x000000ff1f00720c */ /* 0x000fe20003f05300 */
[----:B------:R-:W1:Y:S01]  /*7bd0*/  LDC R23, c[0x0][0x148] ;  /* 0x00005200ff177b82 */ /* 0x000e620000000800 */
[-CC-:B0-----:R-:W-:Y:S01]  /*7be0*/  SHF.R.U64 R18, R10, R14.reuse, R7.reuse ;  /* 0x0000000e0a127219 */ /* 0x181fe20000001207 */
[----:B------:R0:W4:Y:S01]  /*7bf0*/  F2I.U32.TRUNC.NTZ R20, R12 ;  /* 0x0000000c00147305 */ /* 0x000122000020f000 */
[----:B------:R-:W-:Y:S01]  /*7c00*/  SHF.R.U32.HI R7, RZ, R14, R7 ;  /* 0x0000000eff077219 */ /* 0x000fe20000011607 */
[----:B------:R-:W-:-:S04]  /*7c10*/  IMAD.MOV.U32 R11, RZ, RZ, -0x1 ;  /* 0xffffffffff0b7424 */ /* 0x000fc800078e00ff */
[----:B------:R-:W0:Y:S01]  /*7c20*/  LDC R22, c[0x0][0x600] ;  /* 0x00018000ff167b82 */ /* 0x000e220000000800 */
[-CC-:B--2---:R-:W-:Y:S02]  /*7c30*/  SHF.R.U64 R16, R18, R26.reuse, R7.reuse ;  /* 0x0000001a12107219 */ /* 0x184fe40000001207 */
[----:B------:R-:W-:-:S05]  /*7c40*/  SHF.R.U32.HI R7, RZ, R26, R7 ;  /* 0x0000001aff077219 */ /* 0x000fca0000011607 */
[----:B------:R-:W2:Y:S01]  /*7c50*/  LDC R29, c[0x0][0x648] ;  /* 0x00019200ff1d7b82 */ /* 0x000ea20000000800 */
[-C--:B---3--:R-:W-:Y:S02]  /*7c60*/  SHF.L.U32 R10, R11, R28.reuse, RZ ;  /* 0x0000001c0b0a7219 */ /* 0x088fe400000006ff */
[--C-:B------:R-:W-:Y:S02]  /*7c70*/  SHF.R.U64 R21, R16, R28, R7.reuse ;  /* 0x0000001c10157219 */ /* 0x100fe40000001207 */
[----:B------:R-:W-:Y:S02]  /*7c80*/  LOP3.LUT R27, RZ, R10, RZ, 0x33, !PT ;  /* 0x0000000aff1b7212 */ /* 0x000fe400078e33ff */
[-C--:B------:R-:W-:Y:S01]  /*7c90*/  SHF.R.U32.HI R11, RZ, R28.reuse, R7 ;  /* 0x0000001cff0b7219 */ /* 0x080fe20000011607 */
[----:B------:R-:W3:Y:S01]  /*7ca0*/  LDC R32, c[0x0][0x638] ;  /* 0x00018e00ff207b82 */ /* 0x000ee20000000800 */
[----:B------:R-:W-:Y:S01]  /*7cb0*/  SHF.L.U32 R26, R13, R28, RZ ;  /* 0x0000001c0d1a7219 */ /* 0x000fe200000006ff */
[----:B------:R-:W-:-:S06]  /*7cc0*/  IMAD.MOV.U32 R10, RZ, RZ, R21 ;  /* 0x000000ffff0a7224 */ /* 0x000fcc00078e0015 */
[----:B------:R-:W0:Y:S01]  /*7cd0*/  LDC R33, c[0x0][0x610] ;  /* 0x00018400ff217b82 */ /* 0x000e220000000800 */
[----:B----4-:R-:W-:Y:S05]  /*7ce0*/  @!P0 BRA `(.L_x_155) ;  /* 0x0000000000288947 */ /* 0x010fea0003800000 */
[----:B------:R-:W4:Y:S02]  /*7cf0*/  LDC R10, c[0x0][0x64c] ;  /* 0x00019300ff0a7b82 */ /* 0x000f240000000800 */
[----:B----4-:R-:W-:-:S05]  /*7d00*/  IADD3 R7, P0, R21, R10, RZ ;  /* 0x0000000a15077210 */ /* 0x010fca0007f1e0ff */
[----:B------:R-:W-:-:S04]  /*7d10*/  IMAD.X R17, RZ, RZ, R11, P0 ;  /* 0x000000ffff117224 */ /* 0x000fc800000e060b */
[----:B------:R-:W-:-:S04]  /*7d20*/  IMAD.WIDE.U32 R10, R17, R30, RZ ;  /* 0x0000001e110a7225 */ /* 0x000fc800078e00ff */
[----:B0-----:R-:W-:-:S04]  /*7d30*/  IMAD.WIDE.U32 R12, P0, R7, R31, R10 ;  /* 0x0000001f070c7225 */ /* 0x001fc8000780000a */
[----:B------:R-:W-:-:S04]  /*7d40*/  IMAD.WIDE.U32 R10, R7, R30, RZ ;  /* 0x0000001e070a7225 */ /* 0x000fc800078e00ff */
[----:B------:R-:W-:Y:S01]  /*7d50*/  IMAD.X R15, RZ, RZ, RZ, P0 ;  /* 0x000000ffff0f7224 */ /* 0x000fe200000e06ff */
[----:B------:R-:W-:Y:S01]  /*7d60*/  IADD3 RZ, P0, R11, R12, RZ ;  /* 0x0000000c0bff7210 */ /* 0x000fe20007f1e0ff */
[----:B------:R-:W-:-:S04]  /*7d70*/  IMAD.MOV.U32 R14, RZ, RZ, R13 ;  /* 0x000000ffff0e7224 */ /* 0x000fc800078e000d */
[----:B------:R-:W-:-:S08]  /*7d80*/  IMAD.WIDE.U32.X R10, R17, R31, R14, P0 ;  /* 0x0000001f110a7225 */ /* 0x000fd000000e040e */
.L_x_155:
[----:B--2---:R-:W-:Y:S01]  /*7d90*/  SHF.R.U64 R7, R10, R29, R11 ;  /* 0x0000001d0a077219 */ /* 0x004fe2000000120b */
[----:B0-----:R-:W-:Y:S01]  /*7da0*/  VIADD R11, R22, 0xffffffff ;  /* 0xffffffff160b7836 */ /* 0x001fe20000000000 */
[----:B------:R-:W-:Y:S01]  /*7db0*/  LOP3.LUT R28, R16, R27, RZ, 0xc0, !PT ;  /* 0x0000001b101c7212 */ /* 0x000fe200078ec0ff */
[----:B------:R-:W-:Y:S02]  /*7dc0*/  IMAD.MOV R20, RZ, RZ, -R20 ;  /* 0x000000ffff147224 */ /* 0x000fe400078e0a14 */
[----:B------:R-:W-:Y:S01]  /*7dd0*/  IMAD.MOV R10, RZ, RZ, -R7 ;  /* 0x000000ffff0a7224 */ /* 0x000fe200078e0a07 */
[----:B------:R-:W-:Y:S01]  /*7de0*/  LOP3.LUT R18, R18, R11, RZ, 0xc0, !PT ;  /* 0x0000000b12127212 */ /* 0x000fe200078ec0ff */
[----:B------:R-:W-:Y:S02]  /*7df0*/  IMAD R28, R26, R7, R28 ;  /* 0x000000071a1c7224 */ /* 0x000fe400078e021c */
[----:B-1----:R-:W-:Y:S02]  /*7e00*/  @P3 IMAD R25, R23, R20, R24 ;  /* 0x0000001417193224 */ /* 0x002fe400078e0218 */
[----:B---3--:R-:W-:-:S02]  /*7e10*/  IMAD R7, R10, R32, R21 ;  /* 0x000000200a077224 */ /* 0x008fc400078e0215 */
[----:B------:R-:W-:Y:S02]  /*7e20*/  IMAD R28, R28, R33, R25 ;  /* 0x000000211c1c7224 */ /* 0x000fe400078e0219 */
[----:B------:R-:W-:Y:S02]  /*7e30*/  IMAD R7, R7, R22, R18 ;  /* 0x0000001607077224 */ /* 0x000fe400078e0212 */
[----:B------:R-:W-:-:S03]  /*7e40*/  IMAD.MOV.U32 R10, RZ, RZ, 0x1 ;  /* 0x00000001ff0a7424 */ /* 0x000fc600078e00ff */
[----:B------:R-:W-:Y:S02]  /*7e50*/  SEL R11, R7, R28, !P3 ;  /* 0x0000001c070b7207 */ /* 0x000fe40005800000 */
[----:B------:R-:W-:Y:S01]  /*7e60*/  SEL R28, R28, R7, !P3 ;  /* 0x000000071c1c7207 */ /* 0x000fe20005800000 */
[----:B------:R-:W-:-:S07]  /*7e70*/  IMAD.MOV.U32 R7, RZ, RZ, R19 ;  /* 0x000000ffff077224 */ /* 0x000fce00078e0013 */
.L_x_153:
[----:B------:R-:W-:Y:S01]  /*7e80*/  LOP3.LUT P0, RZ, R10, 0xff, RZ, 0xc0, !PT ;  /* 0x000000ff0aff7812 */ /* 0x000fe2000780c0ff */
[----:B------:R-:W-:-:S12]  /*7e90*/  IMAD.MOV.U32 R10, RZ, RZ, R28 ;  /* 0x000000ffff0a7224 */ /* 0x000fd800078e001c */
[----:B------:R-:W-:Y:S05]  /*7ea0*/  @P0 BRA `(.L_x_156) ;  /* 0xffffff94002c0947 */ /* 0x000fea000383ffff */
[----:B------:R-:W-:Y:S05]  /*7eb0*/  EXIT ;  /* 0x000000000000794d */ /* 0x000fea0003800000 */
.L_x_8:
[----:B-1----:R-:W-:Y:S01]  /*7ec0*/  ULDC.64 UR4, c[0x0][0x650] ;  /* 0x0001940000047ab9 */ /* 0x002fe20000000a00 */
        /* <DEDUP_REMOVED lines=25> */
.L_x_158:
[----:B------:R-:W0:Y:S01]  /*8060*/  LDC.64 R28, c[0x0][0x640] ;  /* 0x00019000ff1c7b82 */ /* 0x000e220000000a00 */
[-CC-:B------:R-:W-:Y:S01]  /*8070*/  SHF.R.U64 R21, R16, R6.reuse, R17.reuse ;  /* 0x0000000610157219 */ /* 0x180fe20000001211 */
[----:B------:R-:W-:Y:S01]  /*8080*/  IMAD.MOV.U32 R31, RZ, RZ, 0x1 ;  /* 0x00000001ff1f7424 */ /* 0x000fe200078e00ff */
[----:B------:R-:W-:Y:S02]  /*8090*/  SHF.R.U32.HI R5, RZ, R6, R17 ;  /* 0x00000006ff057219 */ /* 0x000fe40000011611 */
        /* <DEDUP_REMOVED lines=9> */
[----:B0-----:R-:W-:Y:S01]  /*8130*/  ISETP.NE.U32.AND P0, PT, R28, RZ, PT ;  /* 0x000000ff1c00720c */ /* 0x001fe20003f05070 */
[----:B------:R-:W-:-:S03]  /*8140*/  IMAD.MOV.U32 R11, RZ, RZ, -0x1 ;  /* 0xffffffffff0b7424 */ /* 0x000fc600078e00ff */
[----:B------:R-:W-:Y:S02]  /*8150*/  ISETP.NE.AND.EX P0, PT, R29, RZ, PT, P0 ;  /* 0x000000ff1d00720c */ /* 0x000fe40003f05300 */
[----:B------:R-:W0:Y:S01]  /*8160*/  LDC R24, c[0x0][0x600] ;  /* 0x00018000ff187b82 */ /* 0x000e220000000800 */
[-CC-:B-1----:R-:W-:Y:S02]  /*8170*/  SHF.R.U64 R18, R10, R14.reuse, R5.reuse ;  /* 0x0000000e0a127219 */ /* 0x182fe40000001205 */
[----:B------:R-:W-:-:S05]  /*8180*/  SHF.R.U32.HI R5, RZ, R14, R5 ;  /* 0x0000000eff057219 */ /* 0x000fca0000011605 */
        /* <DEDUP_REMOVED lines=21> */
.L_x_159:
[----:B-1----:R-:W-:Y:S01]  /*82e0*/  SHF.R.U64 R6, R10, R25, R11 ;  /* 0x000000190a067219 */ /* 0x002fe2000000120b */
[----:B0-----:R-:W-:Y:S01]  /*82f0*/  VIADD R11, R24, 0xffffffff ;  /* 0xffffffff180b7836 */ /* 0x001fe20000000000 */
[----:B------:R-:W-:Y:S01]  /*8300*/  SHF.L.U32 R9, R31, R26, RZ ;  /* 0x0000001a1f097219 */ /* 0x000fe200000006ff */
[----:B------:R-:W-:Y:S01]  /*8310*/  @P3 IMAD R12, R13, R20, R8 ;  /* 0x000000140d0c3224 */ /* 0x000fe200078e0208 */
[----:B------:R-:W-:Y:S01]  /*8320*/  LOP3.LUT R5, R22, R33, RZ, 0xc0, !PT ;  /* 0x0000002116057212 */ /* 0x000fe200078ec0ff */
[----:B------:R-:W-:Y:S01]  /*8330*/  IMAD.MOV R10, RZ, RZ, -R6 ;  /* 0x000000ffff0a7224 */ /* 0x000fe200078e0a06 */
[----:B------:R-:W-:Y:S01]  /*8340*/  LOP3.LUT R18, R18, R11, RZ, 0xc0, !PT ;  /* 0x0000000b12127212 */ /* 0x000fe200078ec0ff */
[----:B------:R-:W-:Y:S02]  /*8350*/  IMAD.MOV.U32 R8, RZ, RZ, 0x1 ;  /* 0x00000001ff087424 */ /* 0x000fe400078e00ff */
[----:B------:R-:W-:Y:S02]  /*8360*/  IMAD R9, R9, R6, R5 ;  /* 0x0000000609097224 */ /* 0x000fe400078e0205 */
[----:B--2---:R-:W-:-:S02]  /*8370*/  IMAD R5, R10, R27, R23 ;  /* 0x0000001b0a057224 */ /* 0x004fc400078e0217 */
[----:B---3--:R-:W-:Y:S02]  /*8380*/  IMAD R6, R9, R30, R12 ;  /* 0x0000001e09067224 */ /* 0x008fe400078e020c */
[----:B------:R-:W-:Y:S01]  /*8390*/  IMAD R9, R5, R24, R18 ;  /* 0x0000001805097224 */ /* 0x000fe200078e0212 */
[----:B------:R-:W-:Y:S01]  /*83a0*/  PRMT R5, R8, 0x7610, R5 ;  /* 0x0000761008057816 */ /* 0x000fe20000000005 */
[----:B------:R-:W-:-:S03]  /*83b0*/  IMAD.MOV.U32 R17, RZ, RZ, R21 ;  /* 0x000000ffff117224 */ /* 0x000fc600078e0015 */
[----:B------:R-:W-:Y:S02]  /*83c0*/  SEL R14, R9, R6, !P3 ;  /* 0x00000006090e7207 */ /* 0x000fe40005800000 */
[----:B------:R-:W-:-:S07]  /*83d0*/  SEL R6, R6, R9, !P3 ;  /* 0x0000000906067207 */ /* 0x000fce0005800000 */
.L_x_157:
[----:B------:R-:W-:-:S08]  /*83e0*/  NOP ;  /* 0x0000000000007918 */ /* 0x000fd00000000000 */
[----:B------:R-:W0:-:S00]  /*83f0*/  USETMAXREG.DEALLOC.CTAPOOL 0x28 ;  /* 0x00000028000079c8 */ /* 0x000e0000080e0500 */
[----:B0-----:R-:W-:-:S13]  /*8400*/  ISETP.NE.AND P0, PT, R7, RZ, PT ;  /* 0x000000ff0700720c */ /* 0x001fda0003f05270 */
[----:B------:R-:W-:Y:S05]  /*8410*/  @P0 EXIT ;  /* 0x000000000000094d */ /* 0x000fea0003800000 */
[----:B------:R-:W-:Y:S01]  /*8420*/  LOP3.LUT P0, RZ, R5, 0xff, RZ, 0xc0, !PT ;  /* 0x000000ff05ff7812 */ /* 0x000fe2000780c0ff */
[----:B------:R-:W-:Y:S02]  /*8430*/  IMAD.MOV.U32 R5, RZ, RZ, 0x1 ;  /* 0x00000001ff057424 */ /* 0x000fe400078e00ff */
[----:B------:R-:W-:-:S10]  /*8440*/  IMAD.MOV.U32 R13, RZ, RZ, RZ ;  /* 0x000000ffff0d7224 */ /* 0x000fd400078e00ff */
[----:B------:R-:W-:Y:S05]  /*8450*/  @!P0 BRA `(.L_x_160) ;  /* 0x0000000c00308947 */ /* 0x000fea0003800000 */
[----:B------:R-:W0:Y:S01]  /*8460*/  LDC R5, c[0x0][0x28c] ;  /* 0x0000a300ff057b82 */ /* 0x000e220000000800 */
[----:B------:R-:W1:Y:S01]  /*8470*/  S2R R11, SR_CgaCtaId ;  /* 0x00000000000b7919 */ /* 0x000e620000008800 */
[----:B------:R-:W-:Y:S01]  /*8480*/  ULDC UR5, c[0x0][0x600] ;  /* 0x0001800000057ab9 */ /* 0x000fe20000000800 */
[----:B------:R-:W-:Y:S01]  /*8490*/  ULDC UR4, c[0x0][0xc] ;  /* 0x0000030000047ab9 */ /* 0x000fe20000000800 */
[----:B------:R-:W-:Y:S01]  /*84a0*/  UIADD3 UR16, UR5, -0x1, URZ ;  /* 0xffffffff05107890 */ /* 0x000fe2000fffe03f */
[----:B------:R-:W-:Y:S01]  /*84b0*/  BSSY B0, `(.L_x_160) ;  /* 0x00000c6000007945 */ /* 0x000fe20003800000 */
[----:B------:R-:W-:Y:S01]  /*84c0*/  ULDC UR6, c[0x0][0x658] ;  /* 0x0001960000067ab9 */ /* 0x000fe20000000800 */
[----:B------:R-:W-:Y:S01]  /*84d0*/  ULDC UR5, c[0x0][0x10] ;  /* 0x0000040000057ab9 */ /* 0x000fe20000000800 */
[----:B------:R-:W-:Y:S01]  /*84e0*/  UMOV UR7, 0xffffffff ;  /* 0xffffffff00077882 */ /* 0x000fe20000000000 */
[----:B------:R-:W-:Y:S01]  /*84f0*/  UMOV UR8, 0x1 ;  /* 0x0000000100087882 */ /* 0x000fe20000000000 */
[----:B------:R-:W-:Y:S01]  /*8500*/  UIMAD.WIDE.U32 UR4, UR4, UR5, URZ ;  /* 0x00000005040472a5 */ /* 0x000fe2000f8e003f */
[----:B------:R-:W-:Y:S01]  /*8510*/  IMAD.MOV.U32 R16, RZ, RZ, 0x1 ;  /* 0x00000001ff107424 */ /* 0x000fe200078e00ff */
[----:B------:R-:W-:Y:S01]  /*8520*/  USHF.L.U32 UR7, UR7, UR6, URZ ;  /* 0x0000000607077299 */ /* 0x000fe2000800063f */
[----:B------:R-:W-:Y:S01]  /*8530*/  LOP3.LUT R15, R4, 0x2, RZ, 0xfc, !PT ;  /* 0x00000002040f7812 */ /* 0x000fe200078efcff */
[----:B------:R-:W-:Y:S01]  /*8540*/  USHF.L.U32 UR18, UR8, UR6, URZ ;  /* 0x0000000608127299 */ /* 0x000fe2000800063f */
[----:B------:R-:W-:Y:S01]  /*8550*/  IMAD.MOV.U32 R13, RZ, RZ, RZ ;  /* 0x000000ffff0d7224 */ /* 0x000fe200078e00ff */
[----:B------:R-:W-:Y:S01]  /*8560*/  ULOP3.LUT UR17, URZ, UR7, URZ, 0x33, !UPT ;  /* 0x000000073f117292 */ /* 0x000fe2000f8e333f */
[----:B------:R-:W-:Y:S01]  /*8570*/  ULDC UR6, c[0x0][0x14] ;  /* 0x0000050000067ab9 */ /* 0x000fe20000000800 */
[----:B------:R-:W-:Y:S01]  /*8580*/  ULDC.64 UR22, c[0x0][0x198] ;  /* 0x0000660000167ab9 */ /* 0x000fe20000000a00 */
[----:B------:R-:W-:-:S02]  /*8590*/  UIMAD.WIDE.U32 UR20, UR4, UR6, URZ ;  /* 0x00000006041472a5 */ /* 0x000fc4000f8e003f */
[----:B------:R-:W-:Y:S01]  /*85a0*/  UIMAD UR13, UR5, UR6, URZ ;  /* 0x00000006050d72a4 */ /* 0x000fe2000f8e023f */
[----:B0-----:R-:W-:-:S03]  /*85b0*/  VIADD R5, R5, 0x3f ;  /* 0x0000003f05057836 */ /* 0x001fc60000000000 */
[----:B------:R-:W-:Y:S02]  /*85c0*/  UIADD3 UR13, UR21, UR13, URZ ;  /* 0x0000000d150d7290 */ /* 0x000fe4000fffe03f */
[----:B------:R-:W-:-:S04]  /*85d0*/  SHF.R.S32.HI R8, RZ, 0x1f, R5 ;  /* 0x0000001fff087819 */ /* 0x000fc80000011405 */
[----:B------:R-:W-:Y:S01]  /*85e0*/  LEA.HI R8, R8, R5, RZ, 0x6 ;  /* 0x0000000508087211 */ /* 0x000fe200078f30ff */
[----:B------:R-:W-:Y:S01]  /*85f0*/  IMAD.MOV.U32 R5, RZ, RZ, 0x1 ;  /* 0x00000001ff057424 */ /* 0x000fe200078e00ff */
[----:B-1----:R-:W-:Y:S02]  /*8600*/  LOP3.LUT R11, R11, 0x1, RZ, 0xc0, !PT ;  /* 0x000000010b0b7812 */ /* 0x002fe400078ec0ff */
[----:B------:R-:W-:-:S05]  /*8610*/  SHF.R.S32.HI R10, RZ, 0x6, R8 ;  /* 0x00000006ff0a7819 */ /* 0x000fca0000011408 */
[----:B------:R-:W-:-:S07]  /*8620*/  VIADD R12, R10, 0x1 ;  /* 0x000000010a0c7836 */ /* 0x000fce0000000000 */
.L_x_171:
[----:B------:R-:W-:-:S03]  /*8630*/  UMOV UR4, 0xffffffff ;  /* 0xffffffff00047882 */ /* 0x000fc60000000000 */
[----:B------:R-:W-:Y:S05]  /*8640*/  BRA.DIV UR4, `(.L_x_161) ;  /* 0x0000001604307947 */ /* 0x000fea000b800000 */
[----:B------:R-:W-:-:S13]  /*8650*/  ELECT P0, URZ, PT ;  /* 0x00000000003f782f */ /* 0x000fda0003800000 */
.L_x_193:
[----:B------:R-:W0:Y:S01]  /*8660*/  LDC R7, c[0x0][0x28c] ;  /* 0x0000a300ff077b82 */ /* 0x000e220000000800 */
[----:B------:R-:W-:Y:S01]  /*8670*/  BSSY B1, `(.L_x_162) ;  /* 0x0000039000017945 */ /* 0x000fe20003800000 */
[----:B0-----:R-:W-:-:S13]  /*8680*/  ISETP.LT.OR P0, PT, R7, 0x1, !P0 ;  /* 0x000000010700780c */ /* 0x001fda0004701670 */
[----:B------:R-:W-:Y:S05]  /*8690*/  @P0 BRA `(.L_x_163) ;  /* 0x0000000000d80947 */ /* 0x000fea0003800000 */
[----:B------:R-:W-:Y:S02]  /*86a0*/  IMAD R14, R14, 0x2, R11 ;  /* 0x000000020e0e7824 */ /* 0x000fe400078e020b */
[----:B------:R-:W-:Y:S02]  /*86b0*/  IMAD.SHL.U32 R19, R6, 0x80, RZ ;  /* 0x0000008006137824 */ /* 0x000fe400078e00ff */
[----:B------:R-:W-:Y:S02]  /*86c0*/  IMAD.MOV.U32 R22, RZ, RZ, RZ ;  /* 0x000000ffff167224 */ /* 0x000fe400078e00ff */
[----:B------:R-:W-:Y:S02]  /*86d0*/  IMAD.MOV.U32 R6, RZ, RZ, R12 ;  /* 0x000000ffff067224 */ /* 0x000fe400078e000c */
[----:B------:R-:W-:Y:S02]  /*86e0*/  IMAD.MOV.U32 R7, RZ, RZ, R5 ;  /* 0x000000ffff077224 */ /* 0x000fe400078e0005 */
[----:B------:R-:W-:-:S02]  /*86f0*/  IMAD.MOV.U32 R8, RZ, RZ, R13 ;  /* 0x000000ffff087224 */ /* 0x000fc400078e000d */
[----:B------:R-:W-:-:S07]  /*8700*/  IMAD R18, R14, 0x38, RZ ;  /* 0x000000380e127824 */ /* 0x000fce00078e02ff */
.L_x_166:
[----:B------:R-:W0:Y:S01]  /*8710*/  S2R R14, SR_CgaCtaId ;  /* 0x00000000000e7919 */ /* 0x000e220000008800 */
[----:B------:R-:W-:Y:S02]  /*8720*/  MOV R9, 0x400 ;  /* 0x0000040000097802 */ /* 0x000fe40000000f00 */
[----:B------:R-:W-:Y:S02]  /*8730*/  LOP3.LUT P1, RZ, R0, 0x7f, RZ, 0xc0, !PT ;  /* 0x0000007f00ff7812 */ /* 0x000fe4000782c0ff */
[----:B0-----:R-:W-:Y:S02]  /*8740*/  LEA R21, R14, R9, 0x18 ;  /* 0x000000090e157211 */ /* 0x001fe400078ec0ff */
[----:B------:R-:W-:-:S09]  /*8750*/  SHF.L.U32 R9, R7, 0x1f, RZ ;  /* 0x0000001f07097819 */ /* 0x000fd200000006ff */
[----:B------:R-:W0:Y:S01]  /*8760*/  @!P1 LDC R14, c[0x0][0x500] ;  /* 0x00014000ff0e9b82 */ /* 0x000e220000000800 */
[----:B------:R-:W-:-:S04]  /*8770*/  IMAD R20, R8, 0x8, R21 ;  /* 0x0000000808147824 */ /* 0x000fc800078e0215 */
[----:B------:R-:W1:Y:S02]  /*8780*/  SYNCS.PHASECHK.TRANS64.TRYWAIT P0, [R20+URZ+0x78], R9 ;  /* 0x00007809140075a7 */ /* 0x000e64000800017f */
[----:B-1----:R-:W-:Y:S05]  /*8790*/  @!P0 BRA `(.L_x_164) ;  /* 0x0000001000fc8947 */ /* 0x002fea0003800000 */
.L_x_194:
[----:B-1----:R-:W-:Y:S01]  /*87a0*/  PRMT R9, R15, 0x9910, RZ ;  /* 0x000099100f097816 */ /* 0x002fe200000000ff */
[----:B0-----:R0:W-:Y:S03]  /*87b0*/  @!P1 SYNCS.ARRIVE.TRANS64 RZ, [R20+URZ], R14 ;  /* 0x0000000e14ff99a7 */ /* 0x0011e6000800003f */
[----:B------:R-:W-:-:S13]  /*87c0*/  ISETP.NE.AND P0, PT, R9, 0x2, PT ;  /* 0x000000020900780c */ /* 0x000fda0003f05270 */
[----:B0-----:R-:W-:Y:S05]  /*87d0*/  @P0 BRA `(.L_x_165) ;  /* 0x0000000000040947 */ /* 0x001fea0003800000 */
[----:B------:R-:W-:Y:S01]  /*87e0*/  BPT.TRAP 0x1 ;  /* 0x000000040000795c */ /* 0x000fe20000300000 */
.L_x_165:
[----:B------:R-:W-:Y:S01]  /*87f0*/  IMAD R9, R8, 0x2, R11 ;  /* 0x0000000208097824 */ /* 0x000fe200078e020b */
[----:B------:R-:W-:Y:S01]  /*8800*/  R2UR UR9, R20 ;  /* 0x00000000140972ca */ /* 0x000fe200000e0000 */
[--C-:B------:R-:W-:Y:S01]  /*8810*/  IMAD R14, R8, 0x2000, R21.reuse ;  /* 0x00002000080e7824 */ /* 0x100fe200078e0215 */
[----:B------:R-:W-:Y:S01]  /*8820*/  UIADD3 UR4, UP0, UR22, 0xf0, URZ ;  /* 0x000000f016047890 */ /* 0x000fe2000ff1e03f */
[----:B------:R-:W-:Y:S01]  /*8830*/  IMAD R9, R9, 0xe00, R21 ;  /* 0x00000e0009097824 */ /* 0x000fe200078e0215 */
[----:B------:R-:W-:Y:S01]  /*8840*/  R2UR UR11, R19 ;  /* 0x00000000130b72ca */ /* 0x000fe200000e0000 */
[----:B------:R-:W-:Y:S01]  /*8850*/  VIADD R6, R6, 0xffffffff ;  /* 0xffffffff06067836 */ /* 0x000fe20000000000 */
[----:B------:R-:W-:Y:S01]  /*8860*/  R2UR UR5, R14 ;  /* 0x000000000e0572ca */ /* 0x000fe200000e0000 */
[----:B------:R-:W-:Y:S01]  /*8870*/  UIADD3 UR24, UP1, UR22, 0x1f0, URZ ;  /* 0x000001f016187890 */ /* 0x000fe2000ff3e03f */
[----:B------:R-:W-:Y:S01]  /*8880*/  R2UR UR8, R9 ;  /* 0x00000000090872ca */ /* 0x000fe200000e0000 */
[----:B------:R-:W-:Y:S01]  /*8890*/  VIADD R8, R8, 0x1 ;  /* 0x0000000108087836 */ /* 0x000fe20000000000 */
[----:B------:R-:W-:Y:S01]  /*88a0*/  R2UR UR10, R22 ;  /* 0x00000000160a72ca */ /* 0x000fe200000e0000 */
[----:B------:R-:W-:Y:S01]  /*88b0*/  UIADD3.X UR25, URZ, UR23, URZ, UP1, !UPT ;  /* 0x000000173f197290 */ /* 0x000fe20008ffe43f */
[----:B------:R-:W-:Y:S01]  /*88c0*/  R2UR UR12, R17 ;  /* 0x00000000110c72ca */ /* 0x000fe200000e0000 */
[----:B------:R-:W-:Y:S01]  /*88d0*/  UMOV UR6, 0x0 ;  /* 0x0000000000067882 */ /* 0x000fe20000000000 */
[----:B------:R-:W-:Y:S01]  /*88e0*/  R2UR UR19, R18 ;  /* 0x00000000121372ca */ /* 0x000fe200000e0000 */
[----:B------:R-:W-:Y:S01]  /*88f0*/  UMOV UR7, 0x10000000 ;  /* 0x1000000000077882 */ /* 0x000fe20000000000 */
[----:B------:R-:W-:Y:S01]  /*8900*/  ISETP.GT.AND P1, PT, R6, 0x1, PT ;  /* 0x000000010600780c */ /* 0x000fe20003f24270 */
[----:B------:R-:W-:Y:S01]  /*8910*/  UMOV UR26, 0x30000 ;  /* 0x00030000001a7882 */ /* 0x000fe20000000000 */
[----:B------:R-:W-:Y:S01]  /*8920*/  ISETP.NE.AND P0, PT, R8, 0xf, PT ;  /* 0x0000000f0800780c */ /* 0x000fe20003f05270 */
[----:B------:R-:W-:Y:S01]  /*8930*/  UIADD3 UR14, UR5, 0x200, URZ ;  /* 0x00000200050e7890 */ /* 0x000fe2000fffe03f */
[----:B------:R-:W-:Y:S01]  /*8940*/  VIADD R22, R22, 0x40 ;  /* 0x0000004016167836 */ /* 0x000fe20000000000 */
[----:B------:R-:W-:Y:S01]  /*8950*/  UIADD3.X UR5, URZ, UR23, URZ, UP0, !UPT ;  /* 0x000000173f057290 */ /* 0x000fe200087fe43f */
[----:B------:R-:W-:Y:S01]  /*8960*/  SEL R14, RZ, 0x1, P0 ;  /* 0x00000001ff0e7807 */ /* 0x000fe20000000000 */
[----:B------:R-:W-:Y:S01]  /*8970*/  UIADD3 UR15, UR8, 0x1e200, URZ ;  /* 0x0001e200080f7890 */ /* 0x000fe2000fffe03f */
[----:B------:R-:W-:-:S02]  /*8980*/  SEL R8, R8, RZ, P0 ;  /* 0x000000ff08087207 */ /* 0x000fc40000000000 */
[----:B------:R-:W-:Y:S01]  /*8990*/  UMOV UR8, UR14 ;  /* 0x0000000e00087c82 */ /* 0x000fe20008000000 */
[----:B------:R-:W-:-:S03]  /*89a0*/  LOP3.LUT R7, R7, R14, RZ, 0x3c, !PT ;  /* 0x0000000e07077212 */ /* 0x000fc600078e3cff */
[----:B------:R0:W-:Y:S02]  /*89b0*/  UTMALDG.3D [UR8], [UR4], desc[UR6] ;  /* 0x00000608040075b4 */ /* 0x0001e40008011000 */
[----:B0-----:R-:W-:Y:S01]  /*89c0*/  UMOV UR8, UR15 ;  /* 0x0000000f00087c82 */ /* 0x001fe20008000000 */
[----:B------:R-:W-:Y:S02]  /*89d0*/  UMOV UR11, UR19 ;  /* 0x00000013000b7c82 */ /* 0x000fe40008000000 */
[----:B------:R0:W-:Y:S02]  /*89e0*/  UTMALDG.3D.MULTICAST [UR8], [UR24], UR26, desc[UR6] ;  /* 0x00000608180073b4 */ /* 0x0001e4000801181a */
[----:B0-----:R-:W-:Y:S05]  /*89f0*/  @P1 BRA `(.L_x_166) ;  /* 0xfffffffc00441947 */ /* 0x001fea000383ffff */
.L_x_163:
[----:B------:R-:W-:Y:S05]  /*8a00*/  BSYNC B1 ;  /* 0x0000000000017941 */ /* 0x000fea0003800000 */
.L_x_162:
[----:B------:R-:W-:Y:S01]  /*8a10*/  LOP3.LUT P1, RZ, R16, 0xff, RZ, 0xc0, !PT ;  /* 0x000000ff10ff7812 */ /* 0x000fe2000782c0ff */
[C---:B------:R-:W-:Y:S01]  /*8a20*/  IMAD.IADD R13, R10.reuse, 0x1, R13 ;  /* 0x000000010a0d7824 */ /* 0x040fe200078e020d */
[----:B------:R-:W-:Y:S01]  /*8a30*/  ULDC.64 UR4, c[0x0][0x650] ;  /* 0x0001940000047ab9 */ /* 0x000fe20000000a00 */
[C---:B------:R-:W-:Y:S01]  /*8a40*/  ISETP.GE.U32.AND P2, PT, R10.reuse, 0xf, PT ;  /* 0x0000000f0a00780c */ /* 0x040fe20003f46070 */
[----:B------:R-:W-:Y:S01]  /*8a50*/  BSSY B1, `(.L_x_167) ;  /* 0x0000069000017945 */ /* 0x000fe20003800000 */
[----:B------:R-:W-:Y:S01]  /*8a60*/  IMAD.MOV.U32 R14, RZ, RZ, -0x1 ;  /* 0xffffffffff0e7424 */ /* 0x000fe200078e00ff */
[----:B------:R-:W-:Y:S01]  /*8a70*/  ISETP.GT.U32.AND P0, PT, R13, 0xe, PT ;  /* 0x0000000e0d00780c */ /* 0x000fe20003f04070 */
[----:B------:R-:W-:Y:S01]  /*8a80*/  IMAD.MOV.U32 R17, RZ, RZ, -0x1 ;  /* 0xffffffffff117424 */ /* 0x000fe200078e00ff */
[----:B------:R-:W-:Y:S02]  /*8a90*/  PRMT R16, RZ, 0x7610, R16 ;  /* 0x00007610ff107816 */ /* 0x000fe40000000010 */
[----:B------:R-:W-:-:S03]  /*8aa0*/  ISETP.LT.U32.AND P0, PT, R10, 0xf, P0 ;  /* 0x0000000f0a00780c */ /* 0x000fc60000701070 */
[----:B------:R-:W0:Y:S01]  /*8ab0*/  @P1 S2R R7, SR_CgaCtaId ;  /* 0x0000000000071919 */ /* 0x000e220000008800 */
[----:B------:R-:W-:-:S04]  /*8ac0*/  @P1 MOV R6, 0x400 ;  /* 0x0000040000061802 */ /* 0x000fc80000000f00 */
[----:B0-----:R-:W-:Y:S01]  /*8ad0*/  @P1 LEA R8, R7, R6, 0x18 ;  /* 0x0000000607081211 */ /* 0x001fe200078ec0ff */
[----:B------:R-:W-:Y:S01]  /*8ae0*/  IMAD.WIDE.U32 R6, R13, -0x77777777, RZ ;  /* 0x888888890d067825 */ /* 0x000fe200078e00ff */
[----:B------:R-:W-:Y:S02]  /*8af0*/  SEL R6, RZ, 0x1, !P0 ;  /* 0x00000001ff067807 */ /* 0x000fe40004000000 */
[----:B------:R0:W-:Y:S01]  /*8b00*/  @P1 SYNCS.ARRIVE.TRANS64.A1T0 RZ, [R8+URZ+0x108], RZ ;  /* 0x000108ff08ff19a7 */ /* 0x0001e2000810003f */
[----:B------:R-:W-:Y:S02]  /*8b10*/  IADD3 R2, P1, R2, UR20, RZ ;  /* 0x0000001402027c10 */ /* 0x000fe4000ff3e0ff */
[----:B------:R-:W-:Y:S01]  /*8b20*/  LOP3.LUT R5, R5, R6, RZ, 0x3c, !PT ;  /* 0x0000000605057212 */ /* 0x000fe200078e3cff */
[----:B------:R-:W-:Y:S01]  /*8b30*/  IMAD.MOV.U32 R6, RZ, RZ, -0x1 ;  /* 0xffffffffff067424 */ /* 0x000fe200078e00ff */
[----:B------:R-:W-:Y:S02]  /*8b40*/  IADD3.X R3, R3, UR13, RZ, P1, !PT ;  /* 0x0000000d03037c10 */ /* 0x000fe40008ffe4ff */
[----:B------:R-:W-:-:S02]  /*8b50*/  ISETP.GE.U32.AND P0, PT, R2, UR4, PT ;  /* 0x0000000402007c0c */ /* 0x000fc4000bf06070 */
[----:B0-----:R-:W-:Y:S02]  /*8b60*/  SHF.R.U32.HI R8, RZ, 0x3, R7 ;  /* 0x00000003ff087819 */ /* 0x001fe40000011607 */
[----:B------:R-:W-:Y:S02]  /*8b70*/  ISETP.GE.U32.AND.EX P0, PT, R3, UR5, PT, P0 ;  /* 0x0000000503007c0c */ /* 0x000fe4000bf06100 */
[----:B------:R-:W-:Y:S01]  /*8b80*/  @P2 LOP3.LUT R5, R5, 0x1, R8, 0x78, !PT ;  /* 0x0000000105052812 */ /* 0x000fe200078e7808 */
[----:B------:R-:W-:Y:S01]  /*8b90*/  IMAD R13, R8, -0xf, R13 ;  /* 0xfffffff1080d7824 */ /* 0x000fe200078e020d */
[----:B------:R-:W-:-:S09]  /*8ba0*/  PRMT R7, RZ, 0x7610, R7 ;  /* 0x00007610ff077816 */ /* 0x000fd20000000007 */
[----:B------:R-:W-:Y:S05]  /*8bb0*/  @P0 BRA `(.L_x_168) ;  /* 0x0000000400480947 */ /* 0x000fea0003800000 */
[----:B------:R-:W0:Y:S01]  /*8bc0*/  S2R R18, SR_CTAID.X ;  /* 0x0000000000127919 */ /* 0x000e220000002500 */
[----:B------:R-:W-:Y:S01]  /*8bd0*/  ULDC.64 UR4, c[0x0][0x628] ;  /* 0x00018a0000047ab9 */ /* 0x000fe20000000a00 */
[----:B------:R-:W1:Y:S01]  /*8be0*/  LDC R19, c[0x0][0x144] ;  /* 0x00005100ff137b82 */ /* 0x000e620000000800 */
[----:B------:R-:W-:Y:S01]  /*8bf0*/  ISETP.NE.U32.AND P0, PT, RZ, UR4, PT ;  /* 0x00000004ff007c0c */ /* 0x000fe2000bf05070 */
[----:B------:R-:W2:Y:S01]  /*8c00*/  S2R R14, SR_CTAID.Y ;  /* 0x00000000000e7919 */ /* 0x000ea20000002600 */
[----:B------:R-:W-:Y:S01]  /*8c10*/  ULDC UR7, c[0x0][0x630] ;  /* 0x00018c0000077ab9 */ /* 0x000fe20000000800 */
[----:B------:R-:W-:Y:S01]  /*8c20*/  ULDC UR8, c[0x0][0x150] ;  /* 0x0000540000087ab9 */ /* 0x000fe20000000800 */
[----:B------:R-:W-:Y:S01]  /*8c30*/  ISETP.NE.AND.EX P0, PT, RZ, UR5, PT, P0 ;  /* 0x00000005ff007c0c */ /* 0x000fe2000bf05300 */
[----:B------:R-:W-:Y:S02]  /*8c40*/  IMAD.MOV.U32 R6, RZ, RZ, R2 ;  /* 0x000000ffff067224 */ /* 0x000fe400078e0002 */
[----:B------:R-:W-:Y:S01]  /*8c50*/  IMAD.MOV.U32 R7, RZ, RZ, R3 ;  /* 0x000000ffff077224 */ /* 0x000fe200078e0003 */
[----:B0-----:R-:W-:-:S09]  /*8c60*/  I2FP.F32.U32 R20, R18 ;  /* 0x0000001200147245 */ /* 0x001fd20000201000 */
[----:B------:R-:W-:Y:S05]  /*8c70*/  @!P0 BRA `(.L_x_169) ;  /* 0x0000000000288947 */ /* 0x000fea0003800000 */
[----:B------:R-:W-:Y:S02]  /*8c80*/  ULDC UR6, c[0x0][0x634] ;  /* 0x00018d0000067ab9 */ /* 0x000fe40000000800 */
[----:B------:R-:W-:-:S05]  /*8c90*/  IADD3 R7, P0, R2, UR6, RZ ;  /* 0x0000000602077c10 */ /* 0x000fca000ff1e0ff */
[----:B------:R-:W-:-:S04]  /*8ca0*/  IMAD.X R17, RZ, RZ, R3, P0 ;  /* 0x000000ffff117224 */ /* 0x000fc800000e0603 */
[----:B------:R-:W-:-:S04]  /*8cb0*/  IMAD.WIDE.U32 R8, R17, UR4, RZ ;  /* 0x0000000411087c25 */ /* 0x000fc8000f8e00ff */
[----:B------:R-:W-:-:S04]  /*8cc0*/  IMAD.WIDE.U32 R8, P0, R7, UR5, R8 ;  /* 0x0000000507087c25 */ /* 0x000fc8000f800008 */
[----:B------:R-:W-:-:S04]  /*8cd0*/  IMAD.WIDE.U32 R6, R7, UR4, RZ ;  /* 0x0000000407067c25 */ /* 0x000fc8000f8e00ff */
[----:B------:R-:W-:Y:S01]  /*8ce0*/  IMAD.MOV.U32 R6, RZ, RZ, R9 ;  /* 0x000000ffff067224 */ /* 0x000fe200078e0009 */
[----:B------:R-:W-:Y:S01]  /*8cf0*/  IADD3 RZ, P1, R7, R8, RZ ;  /* 0x0000000807ff7210 */ /* 0x000fe20007f3e0ff */
[----:B------:R-:W-:-:S04]  /*8d00*/  IMAD.X R7, RZ, RZ, RZ, P0 ;  /* 0x000000ffff077224 */ /* 0x000fc800000e06ff */
[----:B------:R-:W-:-:S08]  /*8d10*/  IMAD.WIDE.U32.X R6, R17, UR5, R6, P1 ;  /* 0x0000000511067c25 */ /* 0x000fd000088e0406 */
.L_x_169:
[----:B------:R-:W-:Y:S01]  /*8d20*/  FMUL R20, R20, UR8 ;  /* 0x0000000814147c20 */ /* 0x000fe20008400000 */
[--C-:B------:R-:W-:Y:S01]  /*8d30*/  SHF.R.U64 R17, R6, UR7, R7.reuse ;  /* 0x0000000706117c19 */ /* 0x100fe20008001207 */
[----:B------:R-:W-:Y:S01]  /*8d40*/  ULDC.64 UR4, c[0x0][0x620] ;  /* 0x0001880000047ab9 */ /* 0x000fe20000000a00 */
[----:B------:R-:W-:Y:S01]  /*8d50*/  SHF.R.U32.HI R6, RZ, UR7, R7 ;  /* 0x00000007ff067c19 */ /* 0x000fe20008011607 */
[----:B------:R-:W-:Y:S01]  /*8d60*/  ULDC.64 UR6, c[0x0][0x640] ;  /* 0x0001900000067ab9 */ /* 0x000fe20000000a00 */
[----:B------:R-:W-:Y:S01]  /*8d70*/  IADD3 R7, P0, RZ, -R17, RZ ;  /* 0x80000011ff077210 */ /* 0x000fe20007f1e0ff */
[----:B------:R-:W0:Y:S01]  /*8d80*/  F2I.U32.TRUNC.NTZ R20, R20 ;  /* 0x0000001400147305 */ /* 0x000e22000020f000 */
[----:B------:R-:W3:Y:S03]  /*8d90*/  LDC R21, c[0x0][0x148] ;  /* 0x00005200ff157b82 */ /* 0x000ee60000000800 */
[----:B------:R-:W-:Y:S01]  /*8da0*/  IMAD.X R6, RZ, RZ, ~R6, P0 ;  /* 0x000000ffff067224 */ /* 0x000fe200000e0e06 */
[----:B------:R-:W-:-:S03]  /*8db0*/  ISETP.NE.U32.AND P0, PT, RZ, UR6, PT ;  /* 0x00000006ff007c0c */ /* 0x000fc6000bf05070 */
[----:B------:R-:W-:Y:S01]  /*8dc0*/  IMAD R6, R6, UR4, RZ ;  /* 0x0000000406067c24 */ /* 0x000fe2000f8e02ff */
[----:B------:R-:W-:-:S03]  /*8dd0*/  ISETP.NE.AND.EX P0, PT, RZ, UR7, PT, P0 ;  /* 0x00000007ff007c0c */ /* 0x000fc6000bf05300 */
[C---:B------:R-:W-:Y:S01]  /*8de0*/  IMAD R9, R7.reuse, UR5, R6 ;  /* 0x0000000507097c24 */ /* 0x040fe2000f8e0206 */
[----:B------:R-:W-:Y:S01]  /*8df0*/  ULDC UR5, c[0x0][0x154] ;  /* 0x0000550000057ab9 */ /* 0x000fe20000000800 */
[----:B------:R-:W-:Y:S01]  /*8e00*/  IMAD.WIDE.U32 R6, R7, UR4, R2 ;  /* 0x0000000407067c25 */ /* 0x000fe2000f8e0002 */
[----:B------:R-:W-:-:S03]  /*8e10*/  ULDC UR4, c[0x0][0x618] ;  /* 0x0001860000047ab9 */ /* 0x000fc60000000800 */
[----:B0-----:R-:W-:Y:S02]  /*8e20*/  IMAD.MOV R8, RZ, RZ, -R20 ;  /* 0x000000ffff087224 */ /* 0x001fe400078e0a14 */
[----:B------:R-:W-:Y:S02]  /*8e30*/  IMAD.IADD R7, R7, 0x1, R9 ;  /* 0x0000000107077824 */ /* 0x000fe400078e0209 */
[----:B-1----:R-:W-:Y:S01]  /*8e40*/  IMAD R18, R19, R8, R18 ;  /* 0x0000000813127224 */ /* 0x002fe200078e0212 */
[----:B--2---:R-:W-:Y:S02]  /*8e50*/  I2FP.F32.U32 R8, R14 ;  /* 0x0000000e00087245 */ /* 0x004fe40000201000 */
[--C-:B------:R-:W-:Y:S02]  /*8e60*/  SHF.R.U64 R19, R6, UR4, R7.reuse ;  /* 0x0000000406137c19 */ /* 0x100fe40008001207 */
[----:B------:R-:W-:Y:S01]  /*8e70*/  SHF.R.U32.HI R6, RZ, UR4, R7 ;  /* 0x00000004ff067c19 */ /* 0x000fe20008011607 */
[----:B------:R-:W-:Y:S01]  /*8e80*/  FMUL R8, R8, UR5 ;  /* 0x0000000508087c20 */ /* 0x000fe20008400000 */
[----:B------:R-:W-:-:S02]  /*8e90*/  ULDC UR4, c[0x0][0x608] ;  /* 0x0001820000047ab9 */ /* 0x000fc40000000800 */
[--C-:B------:R-:W-:Y:S01]  /*8ea0*/  SHF.R.U64 R22, R19, UR4, R6.reuse ;  /* 0x0000000413167c19 */ /* 0x100fe20008001206 */
[----:B------:R0:W1:Y:S01]  /*8eb0*/  F2I.U32.TRUNC.NTZ R24, R8 ;  /* 0x0000000800187305 */ /* 0x000062000020f000 */
[----:B------:R-:W-:Y:S01]  /*8ec0*/  SHF.R.U32.HI R7, RZ, UR4, R6 ;  /* 0x00000004ff077c19 */ /* 0x000fe20008011606 */
[----:B------:R-:W-:-:S03]  /*8ed0*/  ULDC UR4, c[0x0][0x658] ;  /* 0x0001960000047ab9 */ /* 0x000fc60000000800 */
[--C-:B------:R-:W-:Y:S02]  /*8ee0*/  SHF.R.U64 R20, R22, UR4, R7.reuse ;  /* 0x0000000416147c19 */ /* 0x100fe40008001207 */
[----:B------:R-:W-:-:S03]  /*8ef0*/  SHF.R.U32.HI R23, RZ, UR4, R7 ;  /* 0x00000004ff177c19 */ /* 0x000fc60008011607 */
[----:B------:R-:W-:Y:S02]  /*8f00*/  IMAD.MOV.U32 R6, RZ, RZ, R20 ;  /* 0x000000ffff067224 */ /* 0x000fe400078e0014 */
[----:B------:R-:W-:Y:S01]  /*8f10*/  IMAD.MOV.U32 R7, RZ, RZ, R23 ;  /* 0x000000ffff077224 */ /* 0x000fe200078e0017 */
[----:B0-----:R-:W-:Y:S06]  /*8f20*/  @!P0 BRA `(.L_x_170) ;  /* 0x0000000000288947 */ /* 0x001fec0003800000 */
        /* <DEDUP_REMOVED lines=10> */
.L_x_170:
[----:B------:R-:W-:Y:S01]  /*8fd0*/  ULDC UR4, c[0x0][0x648] ;  /* 0x0001920000047ab9 */ /* 0x000fe20000000800 */
[----:B------:R-:W-:Y:S01]  /*8fe0*/  LOP3.LUT R22, R22, UR17, RZ, 0xc0, !PT ;  /* 0x0000001116167c12 */ /* 0x000fe2000f8ec0ff */
[----:B-1----:R-:W-:Y:S01]  /*8ff0*/  IMAD.MOV R24, RZ, RZ, -R24 ;  /* 0x000000ffff187224 */ /* 0x002fe200078e0a18 */
[----:B------:R-:W-:Y:S01]  /*9000*/  SHF.R.U64 R7, R6, UR4, R7 ;  /* 0x0000000406077c19 */ /* 0x000fe20008001207 */
[----:B------:R-:W-:Y:S01]  /*9010*/  ULDC UR4, c[0x0][0x638] ;  /* 0x00018e0000047ab9 */ /* 0x000fe20000000800 */
[----:B------:R-:W-:Y:S01]  /*9020*/  LOP3.LUT R19, R19, UR16, RZ, 0xc0, !PT ;  /* 0x0000001013137c12 */ /* 0x000fe2000f8ec0ff */
[----:B---3--:R-:W-:Y:S01]  /*9030*/  @P3 IMAD R18, R21, R24, R14 ;  /* 0x0000001815123224 */ /* 0x008fe200078e020e */
[----:B------:R-:W-:Y:S01]  /*9040*/  ULDC UR5, c[0x0][0x610] ;  /* 0x0001840000057ab9 */ /* 0x000fe20000000800 */
[----:B------:R-:W-:Y:S02]  /*9050*/  IMAD.MOV R9, RZ, RZ, -R7 ;  /* 0x000000ffff097224 */ /* 0x000fe400078e0a07 */
[----:B------:R-:W-:-:S02]  /*9060*/  IMAD R7, R7, UR18, R22 ;  /* 0x0000001207077c24 */ /* 0x000fc4000f8e0216 */
[----:B------:R-:W-:Y:S01]  /*9070*/  IMAD R20, R9, UR4, R20 ;  /* 0x0000000409147c24 */ /* 0x000fe2000f8e0214 */
[----:B------:R-:W-:Y:S01]  /*9080*/  ULDC UR4, c[0x0][0x600] ;  /* 0x0001800000047ab9 */ /* 0x000fe20000000800 */
[----:B------:R-:W-:Y:S02]  /*9090*/  IMAD R18, R7, UR5, R18 ;  /* 0x0000000507127c24 */ /* 0x000fe4000f8e0212 */
[----:B------:R-:W-:Y:S02]  /*90a0*/  IMAD R9, R20, UR4, R19 ;  /* 0x0000000414097c24 */ /* 0x000fe4000f8e0213 */
[----:B------:R-:W-:-:S03]  /*90b0*/  IMAD.MOV.U32 R7, RZ, RZ, 0x1 ;  /* 0x00000001ff077424 */ /* 0x000fc600078e00ff */
[----:B------:R-:W-:Y:S02]  /*90c0*/  SEL R14, R9, R18, !P3 ;  /* 0x00000012090e7207 */ /* 0x000fe40005800000 */
[----:B------:R-:W-:-:S07]  /*90d0*/  SEL R6, R18, R9, !P3 ;  /* 0x0000000912067207 */ /* 0x000fce0005800000 */
.L_x_168:
[----:B------:R-:W-:Y:S05]  /*90e0*/  BSYNC B1 ;  /* 0x0000000000017941 */ /* 0x000fea0003800000 */
.L_x_167:
[----:B------:R-:W-:-:S13]  /*90f0*/  LOP3.LUT P0, RZ, R7, 0xff, RZ, 0xc0, !PT ;  /* 0x000000ff07ff7812 */ /* 0x000fda000780c0ff */
[----:B------:R-:W-:Y:S05]  /*9100*/  @P0 BRA `(.L_x_171) ;  /* 0xfffffff400480947 */ /* 0x000fea000383ffff */
[----:B------:R-:W-:Y:S05]  /*9110*/  BSYNC B0 ;  /* 0x0000000000007941 */ /* 0x000fea0003800000 */
.L_x_160:
[----:B------:R-:W-:-:S03]  /*9120*/  UMOV UR4, 0xffffffff ;  /* 0xffffffff00047882 */ /* 0x000fc60000000000 */
[----:B------:R-:W-:Y:S05]  /*9130*/  BRA.DIV UR4, `(.L_x_172) ;  /* 0x0000000a04a87947 */ /* 0x000fea000b800000 */
[----:B------:R-:W-:-:S13]  /*9140*/  ELECT P0, URZ, PT ;  /* 0x00000000003f782f */ /* 0x000fda0003800000 */
.L_x_197:
[----:B------:R-:W-:Y:S04]  /*9150*/  BSSY B0, `(.L_x_173) ;  /* 0x000008e000007945 */ /* 0x000fe80003800000 */
[----:B------:R-:W-:Y:S05]  /*9160*/  @!P0 BRA `(.L_x_174) ;  /* 0x0000000800308947 */ /* 0x000fea0003800000 */
[----:B------:R-:W-:-:S04]  /*9170*/  LOP3.LUT R4, R4, 0x2, RZ, 0xfc, !PT ;  /* 0x0000000204047812 */ /* 0x000fc800078efcff */
[----:B------:R-:W-:-:S13]  /*9180*/  ISETP.NE.AND P0, PT, R4, 0x3, PT ;  /* 0x000000030400780c */ /* 0x000fda0003f05270 */
[----:B------:R-:W-:Y:S05]  /*9190*/  @!P0 BRA `(.L_x_175) ;  /* 0x0000000000048947 */ /* 0x000fea0003800000 */
[----:B------:R-:W-:Y:S01]  /*91a0*/  BPT.TRAP 0x1 ;  /* 0x000000040000795c */ /* 0x000fe20000300000 */
.L_x_175:
[----:B------:R-:W0:Y:S01]  /*91b0*/  S2R R3, SR_CgaCtaId ;  /* 0x0000000000037919 */ /* 0x000e220000008800 */
[----:B------:R-:W-:-:S04]  /*91c0*/  MOV R0, 0x400 ;  /* 0x0000040000007802 */ /* 0x000fc80000000f00 */
[----:B0-----:R-:W-:Y:S02]  /*91d0*/  LEA R0, R3, R0, 0x18 ;  /* 0x0000000003007211 */ /* 0x001fe400078ec0ff */
[----:B------:R-:W-:-:S03]  /*91e0*/  SHF.L.U32 R3, R5, 0x1f, RZ ;  /* 0x0000001f05037819 */ /* 0x000fc600000006ff */
[----:B------:R-:W-:-:S04]  /*91f0*/  VIADD R0, R0, 0x78 ;  /* 0x0000007800007836 */ /* 0x000fc80000000000 */
[C---:B------:R-:W-:Y:S02]  /*9200*/  IMAD R6, R13.reuse, 0x8, R0 ;  /* 0x000000080d067824 */ /* 0x040fe400078e0200 */
[----:B------:R-:W-:Y:S02]  /*9210*/  VIADD R13, R13, 0x1 ;  /* 0x000000010d0d7836 */ /* 0x000fe40000000000 */
[----:B------:R-:W0:Y:S03]  /*9220*/  SYNCS.PHASECHK.TRANS64.TRYWAIT P0, [R6+URZ], R3 ;  /* 0x00000003060075a7 */ /* 0x000e26000800017f */
[----:B------:R-:W-:-:S04]  /*9230*/  ISETP.NE.AND P1, PT, R13, 0xf, PT ;  /* 0x0000000f0d00780c */ /* 0x000fc80003f25270 */
[----:B------:R-:W-:Y:S02]  /*9240*/  SEL R2, RZ, 0x1, P1 ;  /* 0x00000001ff027807 */ /* 0x000fe40000800000 */
[----:B------:R-:W-:Y:S02]  /*9250*/  SEL R13, R13, RZ, P1 ;  /* 0x000000ff0d0d7207 */ /* 0x000fe40000800000 */
[----:B------:R-:W-:-:S03]  /*9260*/  LOP3.LUT R8, R5, R2, RZ, 0x3c, !PT ;  /* 0x0000000205087212 */ /* 0x000fc600078e3cff */
[----:B------:R-:W-:Y:S01]  /*9270*/  IMAD R7, R13, 0x8, R0 ;  /* 0x000000080d077824 */ /* 0x000fe200078e0200 */
[----:B------:R-:W-:Y:S01]  /*9280*/  SHF.L.U32 R4, R8, 0x1f, RZ ;  /* 0x0000001f08047819 */ /* 0x000fe200000006ff */
[----:B0-----:R-:W-:Y:S06]  /*9290*/  @!P0 BRA `(.L_x_176) ;  /* 0x0000000800708947 */ /* 0x001fec0003800000 */
.L_x_198:
[----:B------:R-:W1:Y:S01]  /*92a0*/  SYNCS.PHASECHK.TRANS64.TRYWAIT P0, [R7+URZ], R4 ;  /* 0x00000004070075a7 */ /* 0x000e62000800017f */
[----:B------:R-:W-:-:S05]  /*92b0*/  VIADD R2, R13, 0x1 ;  /* 0x000000010d027836 */ /* 0x000fca0000000000 */
[----:B------:R-:W-:-:S04]  /*92c0*/  ISETP.NE.AND P1, PT, R2, 0xf, PT ;  /* 0x0000000f0200780c */ /* 0x000fc80003f25270 */
[----:B0-----:R-:W-:Y:S02]  /*92d0*/  SEL R3, RZ, 0x1, P1 ;  /* 0x00000001ff037807 */ /* 0x001fe40000800000 */
[----:B------:R-:W-:Y:S02]  /*92e0*/  SEL R9, R2, RZ, P1 ;  /* 0x000000ff02097207 */ /* 0x000fe40000800000 */
[----:B------:R-:W-:-:S03]  /*92f0*/  LOP3.LUT R8, R8, R3, RZ, 0x3c, !PT ;  /* 0x0000000308087212 */ /* 0x000fc600078e3cff */
[----:B------:R-:W-:Y:S01]  /*9300*/  IMAD R6, R9, 0x8, R0 ;  /* 0x0000000809067824 */ /* 0x000fe200078e0200 */
[----:B------:R-:W-:Y:S01]  /*9310*/  SHF.L.U32 R5, R8, 0x1f, RZ ;  /* 0x0000001f08057819 */ /* 0x000fe200000006ff */
[----:B-1----:R-:W-:Y:S06]  /*9320*/  @!P0 BRA `(.L_x_177) ;  /* 0x0000000800608947 */ /* 0x002fec0003800000 */
.L_x_199:
[----:B------:R-:W1:Y:S01]  /*9330*/  SYNCS.PHASECHK.TRANS64.TRYWAIT P0, [R6+URZ], R5 ;  /* 0x00000005060075a7 */ /* 0x000e62000800017f */
[----:B------:R-:W-:-:S05]  /*9340*/  VIADD R2, R9, 0x1 ;  /* 0x0000000109027836 */ /* 0x000fca0000000000 */
[----:B------:R-:W-:-:S04]  /*9350*/  ISETP.NE.AND P1, PT, R2, 0xf, PT ;  /* 0x0000000f0200780c */ /* 0x000fc80003f25270 */
[----:B------:R-:W-:Y:S02]  /*9360*/  SEL R3, RZ, 0x1, P1 ;  /* 0x00000001ff037807 */ /* 0x000fe40000800000 */
[----:B0-----:R-:W-:Y:S02]  /*9370*/  SEL R7, R2, RZ, P1 ;  /* 0x000000ff02077207 */ /* 0x001fe40000800000 */
[----:B------:R-:W-:-:S03]  /*9380*/  LOP3.LUT R8, R8, R3, RZ, 0x3c, !PT ;  /* 0x0000000308087212 */ /* 0x000fc600078e3cff */
[----:B------:R-:W-:Y:S01]  /*9390*/  IMAD R9, R7, 0x8, R0 ;  /* 0x0000000807097824 */ /* 0x000fe200078e0200 */
[----:B------:R-:W-:Y:S01]  /*93a0*/  SHF.L.U32 R4, R8, 0x1f, RZ ;  /* 0x0000001f08047819 */ /* 0x000fe200000006ff */
[----:B-1----:R-:W-:Y:S06]  /*93b0*/  @!P0 BRA `(.L_x_178) ;  /* 0x0000000800508947 */ /* 0x002fec0003800000 */
.L_x_200:
[----:B------:R-:W1:Y:S01]  /*93c0*/  SYNCS.PHASECHK.TRANS64.TRYWAIT P0, [R9+URZ], R4 ;  /* 0x00000004090075a7 */ /* 0x000e62000800017f */
[----:B------:R-:W-:-:S05]  /*93d0*/  VIADD R2, R7, 0x1 ;  /* 0x0000000107027836 */ /* 0x000fca0000000000 */
[----:B------:R-:W-:-:S04]  /*93e0*/  ISETP.NE.AND P1, PT, R2, 0xf, PT ;  /* 0x0000000f0200780c */ /* 0x000fc80003f25270 */
[----:B------:R-:W-:Y:S02]  /*93f0*/  SEL R3, RZ, 0x1, P1 ;  /* 0x00000001ff037807 */ /* 0x000fe40000800000 */
[----:B------:R-:W-:Y:S02]  /*9400*/  SEL R7, R2, RZ, P1 ;  /* 0x000000ff02077207 */ /* 0x000fe40000800000 */
[----:B------:R-:W-:-:S03]  /*9410*/  LOP3.LUT R8, R8, R3, RZ, 0x3c, !PT ;  /* 0x0000000308087212 */ /* 0x000fc600078e3cff */
[----:B0-----:R-:W-:Y:S01]  /*9420*/  IMAD R6, R7, 0x8, R0 ;  /* 0x0000000807067824 */ /* 0x001fe200078e0200 */
[----:B------:R-:W-:Y:S01]  /*9430*/  SHF.L.U32 R5, R8, 0x1f, RZ ;  /* 0x0000001f08057819 */ /* 0x000fe200000006ff */
[----:B-1----:R-:W-:Y:S06]  /*9440*/  @!P0 BRA `(.L_x_179) ;  /* 0x0000000800408947 */ /* 0x002fec0003800000 */
.L_x_201:
        /* <DEDUP_REMOVED lines=9> */
.L_x_202:
        /* <DEDUP_REMOVED lines=9> */
.L_x_203:
        /* <DEDUP_REMOVED lines=9> */
.L_x_204:
        /* <DEDUP_REMOVED lines=9> */
.L_x_205:
        /* <DEDUP_REMOVED lines=9> */
.L_x_206:
        /* <DEDUP_REMOVED lines=9> */
.L_x_207:
        /* <DEDUP_REMOVED lines=9> */
.L_x_208:
[----:B------:R-:W1:Y:S01]  /*9840*/  SYNCS.PHASECHK.TRANS64.TRYWAIT P0, [R9+URZ], R4 ;  /* 0x00000004090075a7 */ /* 0x000e62000800017f */
[----:B------:R-:W-:-:S05]  /*9850*/  VIADD R2, R7, 0x1 ;  /* 0x0000000107027836 */ /* 0x000fca0000000000 */
[----:B------:R-:W-:-:S04]  /*9860*/  ISETP.NE.AND P1, PT, R2, 0xf, PT ;  /* 0x0000000f0200780c */ /* 0x000fc80003f25270 */
[----:B------:R-:W-:Y:S02]  /*9870*/  SEL R3, RZ, 0x1, P1 ;  /* 0x00000001ff037807 */ /* 0x000fe40000800000 */
[----:B------:R-:W-:Y:S02]  /*9880*/  SEL R7, R2, RZ, P1 ;  /* 0x000000ff02077207 */ /* 0x000fe40000800000 */
[----:B------:R-:W-:-:S03]  /*9890*/  LOP3.LUT R8, R8, R3, RZ, 0x3c, !PT ;  /* 0x0000000308087212 */ /* 0x000fc600078e3cff */
[----:B------:R-:W-:Y:S01]  /*98a0*/  IMAD R10, R7, 0x8, R0 ;  /* 0x00000008070a7824 */ /* 0x000fe200078e0200 */
[----:B0-----:R-:W-:Y:S01]  /*98b0*/  SHF.L.U32 R5, R8, 0x1f, RZ ;  /* 0x0000001f08057819 */ /* 0x001fe200000006ff */
[----:B-1----:R-:W-:Y:S06]  /*98c0*/  @!P0 BRA `(.L_x_187) ;  /* 0x0000000400c08947 */ /* 0x002fec0003800000 */
.L_x_209:
[----:B------:R-:W1:Y:S01]  /*98d0*/  SYNCS.PHASECHK.TRANS64.TRYWAIT P0, [R10+URZ], R5 ;  /* 0x000000050a0075a7 */ /* 0x000e62000800017f */
[----:B------:R-:W-:-:S05]  /*98e0*/  VIADD R2, R7, 0x1 ;  /* 0x0000000107027836 */ /* 0x000fca0000000000 */
[----:B------:R-:W-:-:S04]  /*98f0*/  ISETP.NE.AND P1, PT, R2, 0xf, PT ;  /* 0x0000000f0200780c */ /* 0x000fc80003f25270 */
[----:B------:R-:W-:Y:S02]  /*9900*/  SEL R3, RZ, 0x1, P1 ;  /* 0x00000001ff037807 */ /* 0x000fe40000800000 */
[----:B------:R-:W-:Y:S02]  /*9910*/  SEL R7, R2, RZ, P1 ;  /* 0x000000ff02077207 */ /* 0x000fe40000800000 */
[----:B0-----:R-:W-:-:S03]  /*9920*/  LOP3.LUT R9, R8, R3, RZ, 0x3c, !PT ;  /* 0x0000000308097212 */ /* 0x001fc600078e3cff */
[----:B------:R-:W-:Y:S01]  /*9930*/  IMAD R11, R7, 0x8, R0 ;  /* 0x00000008070b7824 */ /* 0x000fe200078e0200 */
[----:B------:R-:W-:Y:S01]  /*9940*/  SHF.L.U32 R6, R9, 0x1f, RZ ;  /* 0x0000001f09067819 */ /* 0x000fe200000006ff */
[----:B-1----:R-:W-:Y:S06]  /*9950*/  @!P0 BRA `(.L_x_188) ;  /* 0x0000000400b08947 */ /* 0x002fec0003800000 */
.L_x_210:
[----:B------:R-:W1:Y:S01]  /*9960*/  SYNCS.PHASECHK.TRANS64.TRYWAIT P0, [R11+URZ], R6 ;  /* 0x000000060b0075a7 */ /* 0x000e62000800017f */
[----:B------:R-:W-:-:S05]  /*9970*/  VIADD R2, R7, 0x1 ;  /* 0x0000000107027836 */ /* 0x000fca0000000000 */
[----:B------:R-:W-:-:S04]  /*9980*/  ISETP.NE.AND P1, PT, R2, 0xf, PT ;  /* 0x0000000f0200780c */ /* 0x000fc80003f25270 */
[----:B------:R-:W-:Y:S02]  /*9990*/  SEL R4, RZ, 0x1, P1 ;  /* 0x00000001ff047807 */ /* 0x000fe40000800000 */
[----:B------:R-:W-:Y:S02]  /*99a0*/  SEL R3, R2, RZ, P1 ;  /* 0x000000ff02037207 */ /* 0x000fe40000800000 */
[----:B------:R-:W-:Y:S01]  /*99b0*/  LOP3.LUT R4, R9, R4, RZ, 0x3c, !PT ;  /* 0x0000000409047212 */ /* 0x000fe200078e3cff */
[----:B-1----:R-:W-:Y:S06]  /*99c0*/  @!P0 BRA `(.L_x_189) ;  /* 0x0000000400a88947 */ /* 0x002fec0003800000 */
.L_x_211:
[----:B------:R-:W-:Y:S01]  /*99d0*/  IMAD R3, R3, 0x8, R0 ;  /* 0x0000000803037824 */ /* 0x000fe200078e0200 */
[----:B------:R-:W-:-:S07]  /*99e0*/  SHF.L.U32 R0, R4, 0x1f, RZ ;  /* 0x0000001f04007819 */ /* 0x000fce00000006ff */
.L_x_190:
[----:B--2---:R2:W3:Y:S02]  /*99f0*/  SYNCS.PHASECHK.TRANS64.TRYWAIT P0, [R3+URZ], R0 ;  /* 0x00000000030075a7 */ /* 0x0044e4000800017f */
[----:B---3--:R-:W-:Y:S05]  /*9a00*/  @!P0 NANOSLEEP.SYNCS 0x989680 ;  /* 0x009896800000895d */ /* 0x008fea0003900000 */
[----:B------:R-:W3:Y:S02]  /*9a10*/  @!P0 SYNCS.PHASECHK.TRANS64 P0, [R3+URZ], R0 ;  /* 0x00000000030085a7 */ /* 0x000ee4000800007f */
[----:B---3--:R-:W-:Y:S05]  /*9a20*/  @!P0 BRA `(.L_x_190) ;  /* 0xfffffffc00f08947 */ /* 0x008fea000383ffff */
.L_x_174:
[----:B------:R-:W-:Y:S05]  /*9a30*/  BSYNC B0 ;  /* 0x0000000000007941 */ /* 0x000fea0003800000 */
.L_x_173:
[----:B------:R-:W-:Y:S05]  /*9a40*/  EXIT ;  /* 0x000000000000794d */ /* 0x000fea0003800000 */
.L_x_22:
[----:B-1----:R-:W-:-:S04]  /*9a50*/  IMAD.U32 R13, RZ, RZ, UR7 ;  /* 0x00000007ff0d7e24 */ /* 0x002fc8000f8e00ff */
[----:B------:R1:W4:Y:S03]  /*9a60*/  SYNCS.PHASECHK.TRANS64.TRYWAIT P0, [R13+URZ], R12 ;  /* 0x0000000c0d0075a7 */ /* 0x000326000800017f */
[----:B----4-:R-:W-:Y:S05]  /*9a70*/  @!P0 NANOSLEEP.SYNCS 0x989680 ;  /* 0x009896800000895d */ /* 0x010fea0003900000 */
[----:B------:R-:W4:Y:S02]  /*9a80*/  @!P0 SYNCS.PHASECHK.TRANS64 P0, [R13+URZ], R12 ;  /* 0x0000000c0d0085a7 */ /* 0x000f24000800007f */
[----:B----4-:R-:W-:Y:S05]  /*9a90*/  @!P0 BRA `(.L_x_22) ;  /* 0xfffffffc00ec8947 */ /* 0x010fea000383ffff */
[----:B------:R-:W-:Y:S05]  /*9aa0*/  BRA `(.L_x_21) ;  /* 0xffffff7c009c7947 */ /* 0x000fea000383ffff */
.L_x_28:
[----:B-1----:R-:W-:-:S04]  /*9ab0*/  IMAD.U32 R129, RZ, RZ, UR14 ;  /* 0x0000000eff817e24 */ /* 0x002fc8000f8e00ff */
[----:B------:R1:W4:Y:S03]  /*9ac0*/  SYNCS.PHASECHK.TRANS64.TRYWAIT P0, [R129+URZ], R126 ;  /* 0x0000007e810075a7 */ /* 0x000326000800017f */
[----:B----4-:R-:W-:Y:S05]  /*9ad0*/  @!P0 NANOSLEEP.SYNCS 0x989680 ;  /* 0x009896800000895d */ /* 0x010fea0003900000 */
[----:B------:R-:W4:Y:S02]  /*9ae0*/  @!P0 SYNCS.PHASECHK.TRANS64 P0, [R129+URZ], R126 ;  /* 0x0000007e810085a7 */ /* 0x000f24000800007f */
[----:B----4-:R-:W-:Y:S05]  /*9af0*/  @!P0 BRA `(.L_x_28) ;  /* 0xfffffffc00ec8947 */ /* 0x010fea000383ffff */
[----:B------:R-:W-:Y:S05]  /*9b00*/  BRA `(.L_x_27) ;  /* 0xffffff8800707947 */ /* 0x000fea000383ffff */
.L_x_161:
[----:B------:R-:W-:Y:S01]  /*9b10*/  BSSY B1, `(.L_x_191) ;  /* 0x0000006000017945 */ /* 0x000fe20003800000 */
[----:B------:R-:W-:-:S07]  /*9b20*/  IMAD.MOV.U32 R7, RZ, RZ, -0x1 ;  /* 0xffffffffff077424 */ /* 0x000fce00078e00ff */
[----:B------:R-:W-:Y:S05]  /*9b30*/  WARPSYNC.COLLECTIVE R7, `(.L_x_192) ;  /* 0x00000000070c7348 */ /* 0x000fea0003c00000 */
[----:B------:R-:W-:Y:S02]  /*9b40*/  ELECT P0, UR62, PT ;  /* 0x00000000003e782f */ /* 0x000fe40003800000 */
[----:B------:R-:W-:Y:S01]  /*9b50*/  MOV R7, UR62 ;  /* 0x0000003e00077c02 */ /* 0x000fe20008000f00 */
[----:B------:R-:W-:Y:S10]  /*9b60*/  ENDCOLLECTIVE ;  /* 0x000000000000791b */ /* 0x000ff40003800000 */
.L_x_192:
[----:B------:R-:W-:Y:S05]  /*9b70*/  BSYNC B1 ;  /* 0x0000000000017941 */ /* 0x000fea0003800000 */
.L_x_191:
[----:B------:R-:W-:Y:S05]  /*9b80*/  BRA `(.L_x_193) ;  /* 0xffffffe800b47947 */ /* 0x000fea000383ffff */
.L_x_164:
[----:B-1----:R1:W2:Y:S02]  /*9b90*/  SYNCS.PHASECHK.TRANS64.TRYWAIT P0, [R20+URZ+0x78], R9 ;  /* 0x00007809140075a7 */ /* 0x0022a4000800017f */
[----:B--2---:R-:W-:Y:S05]  /*9ba0*/  @!P0 NANOSLEEP.SYNCS 0x989680 ;  /* 0x009896800000895d */ /* 0x004fea0003900000 */
[----:B------:R-:W2:Y:S02]  /*9bb0*/  @!P0 SYNCS.PHASECHK.TRANS64 P0, [R20+URZ+0x78], R9 ;  /* 0x00007809140085a7 */ /* 0x000ea4000800007f */
[----:B--2---:R-:W-:Y:S05]  /*9bc0*/  @!P0 BRA `(.L_x_164) ;  /* 0xfffffffc00f08947 */ /* 0x004fea000383ffff */
[----:B------:R-:W-:Y:S05]  /*9bd0*/  BRA `(.L_x_194) ;  /* 0xffffffe800f07947 */ /* 0x000fea000383ffff */
.L_x_172:
[----:B------:R-:W-:Y:S01]  /*9be0*/  BSSY B0, `(.L_x_195) ;  /* 0x0000006000007945 */ /* 0x000fe20003800000 */
[----:B------:R-:W-:-:S07]  /*9bf0*/  IMAD.MOV.U32 R7, RZ, RZ, -0x1 ;  /* 0xffffffffff077424 */ /* 0x000fce00078e00ff */
[----:B------:R-:W-:Y:S05]  /*9c00*/  WARPSYNC.COLLECTIVE R7, `(.L_x_196) ;  /* 0x00000000070c7348 */ /* 0x000fea0003c00000 */
[----:B------:R-:W-:Y:S02]  /*9c10*/  ELECT P0, UR62, PT ;  /* 0x00000000003e782f */ /* 0x000fe40003800000 */
[----:B------:R-:W-:Y:S01]  /*9c20*/  MOV R7, UR62 ;  /* 0x0000003e00077c02 */ /* 0x000fe20008000f00 */
[----:B------:R-:W-:Y:S10]  /*9c30*/  ENDCOLLECTIVE ;  /* 0x000000000000791b */ /* 0x000ff40003800000 */
.L_x_196:
[----:B------:R-:W-:Y:S05]  /*9c40*/  BSYNC B0 ;  /* 0x0000000000007941 */ /* 0x000fea0003800000 */
.L_x_195:
[----:B------:R-:W-:Y:S05]  /*9c50*/  BRA `(.L_x_197) ;  /* 0xfffffff4003c7947 */ /* 0x000fea000383ffff */
.L_x_176:
[----:B0-----:R0:W1:Y:S02]  /*9c60*/  SYNCS.PHASECHK.TRANS64.TRYWAIT P0, [R6+URZ], R3 ;  /* 0x00000003060075a7 */ /* 0x001064000800017f */
[----:B-1----:R-:W-:Y:S05]  /*9c70*/  @!P0 NANOSLEEP.SYNCS 0x989680 ;  /* 0x009896800000895d */ /* 0x002fea0003900000 */
[----:B------:R-:W1:Y:S02]  /*9c80*/  @!P0 SYNCS.PHASECHK.TRANS64 P0, [R6+URZ], R3 ;  /* 0x00000003060085a7 */ /* 0x000e64000800007f */
[----:B-1----:R-:W-:Y:S05]  /*9c90*/  @!P0 BRA `(.L_x_176) ;  /* 0xfffffffc00f08947 */ /* 0x002fea000383ffff */
[----:B------:R-:W-:Y:S05]  /*9ca0*/  BRA `(.L_x_198) ;  /* 0xfffffff4007c7947 */ /* 0x000fea000383ffff */
.L_x_177:
[----:B0-----:R0:W1:Y:S02]  /*9cb0*/  SYNCS.PHASECHK.TRANS64.TRYWAIT P0, [R7+URZ], R4 ;  /* 0x00000004070075a7 */ /* 0x001064000800017f */
[----:B-1----:R-:W-:Y:S05]  /*9cc0*/  @!P0 NANOSLEEP.SYNCS 0x989680 ;  /* 0x009896800000895d */ /* 0x002fea0003900000 */
[----:B------:R-:W1:Y:S02]  /*9cd0*/  @!P0 SYNCS.PHASECHK.TRANS64 P0, [R7+URZ], R4 ;  /* 0x00000004070085a7 */ /* 0x000e64000800007f */
[----:B-1----:R-:W-:Y:S05]  /*9ce0*/  @!P0 BRA `(.L_x_177) ;  /* 0xfffffffc00f08947 */ /* 0x002fea000383ffff */
[----:B------:R-:W-:Y:S05]  /*9cf0*/  BRA `(.L_x_199) ;  /* 0xfffffff4008c7947 */ /* 0x000fea000383ffff */
.L_x_178:
[----:B0-----:R0:W1:Y:S02]  /*9d00*/  SYNCS.PHASECHK.TRANS64.TRYWAIT P0, [R6+URZ], R5 ;  /* 0x00000005060075a7 */ /* 0x001064000800017f */
[----:B-1----:R-:W-:Y:S05]  /*9d10*/  @!P0 NANOSLEEP.SYNCS 0x989680 ;  /* 0x009896800000895d */ /* 0x002fea0003900000 */
[----:B------:R-:W1:Y:S02]  /*9d20*/  @!P0 SYNCS.PHASECHK.TRANS64 P0, [R6+URZ], R5 ;  /* 0x00000005060085a7 */ /* 0x000e64000800007f */
[----:B-1----:R-:W-:Y:S05]  /*9d30*/  @!P0 BRA `(.L_x_178) ;  /* 0xfffffffc00f08947 */ /* 0x002fea000383ffff */
[----:B------:R-:W-:Y:S05]  /*9d40*/  BRA `(.L_x_200) ;  /* 0xfffffff4009c7947 */ /* 0x000fea000383ffff */
.L_x_179:
[----:B0-----:R0:W1:Y:S02]  /*9d50*/  SYNCS.PHASECHK.TRANS64.TRYWAIT P0, [R9+URZ], R4 ;  /* 0x00000004090075a7 */ /* 0x001064000800017f */
[----:B-1----:R-:W-:Y:S05]  /*9d60*/  @!P0 NANOSLEEP.SYNCS 0x989680 ;  /* 0x009896800000895d */ /* 0x002fea0003900000 */
[----:B------:R-:W1:Y:S02]  /*9d70*/  @!P0 SYNCS.PHASECHK.TRANS64 P0, [R9+URZ], R4 ;  /* 0x00000004090085a7 */ /* 0x000e64000800007f */
[----:B-1----:R-:W-:Y:S05]  /*9d80*/  @!P0 BRA `(.L_x_179) ;  /* 0xfffffffc00f08947 */ /* 0x002fea000383ffff */
[----:B------:R-:W-:Y:S05]  /*9d90*/  BRA `(.L_x_201) ;  /* 0xfffffff400ac7947 */ /* 0x000fea000383ffff */
.L_x_180:
[----:B0-----:R0:W1:Y:S02]  /*9da0*/  SYNCS.PHASECHK.TRANS64.TRYWAIT P0, [R6+URZ], R5 ;  /* 0x00000005060075a7 */ /* 0x001064000800017f */
[----:B-1----:R-:W-:Y:S05]  /*9db0*/  @!P0 NANOSLEEP.SYNCS 0x989680 ;  /* 0x009896800000895d */ /* 0x002fea0003900000 */
[----:B------:R-:W1:Y:S02]  /*9dc0*/  @!P0 SYNCS.PHASECHK.TRANS64 P0, [R6+URZ], R5 ;  /* 0x00000005060085a7 */ /* 0x000e64000800007f */
[----:B-1----:R-:W-:Y:S05]  /*9dd0*/  @!P0 BRA `(.L_x_180) ;  /* 0xfffffffc00f08947 */ /* 0x002fea000383ffff */
[----:B------:R-:W-:Y:S05]  /*9de0*/  BRA `(.L_x_202) ;  /* 0xfffffff400bc7947 */ /* 0x000fea000383ffff */
.L_x_181:
[----:B0-----:R0:W1:Y:S02]  /*9df0*/  SYNCS.PHASECHK.TRANS64.TRYWAIT P0, [R9+URZ], R4 ;  /* 0x00000004090075a7 */ /* 0x001064000800017f */
[----:B-1----:R-:W-:Y:S05]  /*9e00*/  @!P0 NANOSLEEP.SYNCS 0x989680 ;  /* 0x009896800000895d */ /* 0x002fea0003900000 */
[----:B------:R-:W1:Y:S02]  /*9e10*/  @!P0 SYNCS.PHASECHK.TRANS64 P0, [R9+URZ], R4 ;  /* 0x00000004090085a7 */ /* 0x000e64000800007f */
[----:B-1----:R-:W-:Y:S05]  /*9e20*/  @!P0 BRA `(.L_x_181) ;  /* 0xfffffffc00f08947 */ /* 0x002fea000383ffff */
[----:B------:R-:W-:Y:S05]  /*9e30*/  BRA `(.L_x_203) ;  /* 0xfffffff400cc7947 */ /* 0x000fea000383ffff */
.L_x_182:
[----:B0-----:R0:W1:Y:S02]  /*9e40*/  SYNCS.PHASECHK.TRANS64.TRYWAIT P0, [R6+URZ], R5 ;  /* 0x00000005060075a7 */ /* 0x001064000800017f */
[----:B-1----:R-:W-:Y:S05]  /*9e50*/  @!P0 NANOSLEEP.SYNCS 0x989680 ;  /* 0x009896800000895d */ /* 0x002fea0003900000 */
[----:B------:R-:W1:Y:S02]  /*9e60*/  @!P0 SYNCS.PHASECHK.TRANS64 P0, [R6+URZ], R5 ;  /* 0x00000005060085a7 */ /* 0x000e64000800007f */
[----:B-1----:R-:W-:Y:S05]  /*9e70*/  @!P0 BRA `(.L_x_182) ;  /* 0xfffffffc00f08947 */ /* 0x002fea000383ffff */
[----:B------:R-:W-:Y:S05]  /*9e80*/  BRA `(.L_x_204) ;  /* 0xfffffff400dc7947 */ /* 0x000fea000383ffff */
.L_x_183:
[----:B0-----:R0:W1:Y:S02]  /*9e90*/  SYNCS.PHASECHK.TRANS64.TRYWAIT P0, [R9+URZ], R4 ;  /* 0x00000004090075a7 */ /* 0x001064000800017f */
[----:B-1----:R-:W-:Y:S05]  /*9ea0*/  @!P0 NANOSLEEP.SYNCS 0x989680 ;  /* 0x009896800000895d */ /* 0x002fea0003900000 */
[----:B------:R-:W1:Y:S02]  /*9eb0*/  @!P0 SYNCS.PHASECHK.TRANS64 P0, [R9+URZ], R4 ;  /* 0x00000004090085a7 */ /* 0x000e64000800007f */
[----:B-1----:R-:W-:Y:S05]  /*9ec0*/  @!P0 BRA `(.L_x_183) ;  /* 0xfffffffc00f08947 */ /* 0x002fea000383ffff */
[----:B------:R-:W-:Y:S05]  /*9ed0*/  BRA `(.L_x_205) ;  /* 0xfffffff400ec7947 */ /* 0x000fea000383ffff */
.L_x_184:
[----:B0-----:R0:W1:Y:S02]  /*9ee0*/  SYNCS.PHASECHK.TRANS64.TRYWAIT P0, [R6+URZ], R5 ;  /* 0x00000005060075a7 */ /* 0x001064000800017f */
[----:B-1----:R-:W-:Y:S05]  /*9ef0*/  @!P0 NANOSLEEP.SYNCS 0x989680 ;  /* 0x009896800000895d */ /* 0x002fea0003900000 */
[----:B------:R-:W1:Y:S02]  /*9f00*/  @!P0 SYNCS.PHASECHK.TRANS64 P0, [R6+URZ], R5 ;  /* 0x00000005060085a7 */ /* 0x000e64000800007f */
[----:B-1----:R-:W-:Y:S05]  /*9f10*/  @!P0 BRA `(.L_x_184) ;  /* 0xfffffffc00f08947 */ /* 0x002fea000383ffff */
[----:B------:R-:W-:Y:S05]  /*9f20*/  BRA `(.L_x_206) ;  /* 0xfffffff400fc7947 */ /* 0x000fea000383ffff */
.L_x_185:
[----:B0-----:R0:W1:Y:S02]  /*9f30*/  SYNCS.PHASECHK.TRANS64.TRYWAIT P0, [R9+URZ], R4 ;  /* 0x00000004090075a7 */ /* 0x001064000800017f */
[----:B-1----:R-:W-:Y:S05]  /*9f40*/  @!P0 NANOSLEEP.SYNCS 0x989680 ;  /* 0x009896800000895d */ /* 0x002fea0003900000 */
[----:B------:R-:W1:Y:S02]  /*9f50*/  @!P0 SYNCS.PHASECHK.TRANS64 P0, [R9+URZ], R4 ;  /* 0x00000004090085a7 */ /* 0x000e64000800007f */
[----:B-1----:R-:W-:Y:S05]  /*9f60*/  @!P0 BRA `(.L_x_185) ;  /* 0xfffffffc00f08947 */ /* 0x002fea000383ffff */
[----:B------:R-:W-:Y:S05]  /*9f70*/  BRA `(.L_x_207) ;  /* 0xfffffff8000c7947 */ /* 0x000fea000383ffff */
.L_x_186:
[----:B0-----:R0:W1:Y:S02]  /*9f80*/  SYNCS.PHASECHK.TRANS64.TRYWAIT P0, [R6+URZ], R5 ;  /* 0x00000005060075a7 */ /* 0x001064000800017f */
[----:B-1----:R-:W-:Y:S05]  /*9f90*/  @!P0 NANOSLEEP.SYNCS 0x989680 ;  /* 0x009896800000895d */ /* 0x002fea0003900000 */
[----:B------:R-:W1:Y:S02]  /*9fa0*/  @!P0 SYNCS.PHASECHK.TRANS64 P0, [R6+URZ], R5 ;  /* 0x00000005060085a7 */ /* 0x000e64000800007f */
[----:B-1----:R-:W-:Y:S05]  /*9fb0*/  @!P0 BRA `(.L_x_186) ;  /* 0xfffffffc00f08947 */ /* 0x002fea000383ffff */
[----:B------:R-:W-:Y:S05]  /*9fc0*/  BRA `(.L_x_208) ;  /* 0xfffffff8001c7947 */ /* 0x000fea000383ffff */
.L_x_187:
[----:B0-----:R0:W1:Y:S02]  /*9fd0*/  SYNCS.PHASECHK.TRANS64.TRYWAIT P0, [R9+URZ], R4 ;  /* 0x00000004090075a7 */ /* 0x001064000800017f */
[----:B-1----:R-:W-:Y:S05]  /*9fe0*/  @!P0 NANOSLEEP.SYNCS 0x989680 ;  /* 0x009896800000895d */ /* 0x002fea0003900000 */
[----:B------:R-:W1:Y:S02]  /*9ff0*/  @!P0 SYNCS.PHASECHK.TRANS64 P0, [R9+URZ], R4 ;  /* 0x00000004090085a7 */ /* 0x000e64000800007f */
[----:B-1----:R-:W-:Y:S05]  /*a000*/  @!P0 BRA `(.L_x_187) ;  /* 0xfffffffc00f08947 */ /* 0x002fea000383ffff */
[----:B------:R-:W-:Y:S05]  /*a010*/  BRA `(.L_x_209) ;  /* 0xfffffff8002c7947 */ /* 0x000fea000383ffff */
.L_x_188:
[----:B0-----:R0:W1:Y:S02]  /*a020*/  SYNCS.PHASECHK.TRANS64.TRYWAIT P0, [R10+URZ], R5 ;  /* 0x000000050a0075a7 */ /* 0x001064000800017f */
[----:B-1----:R-:W-:Y:S05]  /*a030*/  @!P0 NANOSLEEP.SYNCS 0x989680 ;  /* 0x009896800000895d */ /* 0x002fea0003900000 */
[----:B------:R-:W1:Y:S02]  /*a040*/  @!P0 SYNCS.PHASECHK.TRANS64 P0, [R10+URZ], R5 ;  /* 0x000000050a0085a7 */ /* 0x000e64000800007f */
[----:B-1----:R-:W-:Y:S05]  /*a050*/  @!P0 BRA `(.L_x_188) ;  /* 0xfffffffc00f08947 */ /* 0x002fea000383ffff */
[----:B------:R-:W-:Y:S05]  /*a060*/  BRA `(.L_x_210) ;  /* 0xfffffff8003c7947 */ /* 0x000fea000383ffff */
.L_x_189:
[----:B-1----:R1:W2:Y:S02]  /*a070*/  SYNCS.PHASECHK.TRANS64.TRYWAIT P0, [R11+URZ], R6 ;  /* 0x000000060b0075a7 */ /* 0x0022a4000800017f */
[----:B--2---:R-:W-:Y:S05]  /*a080*/  @!P0 NANOSLEEP.SYNCS 0x989680 ;  /* 0x009896800000895d */ /* 0x004fea0003900000 */
[----:B------:R-:W2:Y:S02]  /*a090*/  @!P0 SYNCS.PHASECHK.TRANS64 P0, [R11+URZ], R6 ;  /* 0x000000060b0085a7 */ /* 0x000ea4000800007f */
[----:B--2---:R-:W-:Y:S05]  /*a0a0*/  @!P0 BRA `(.L_x_189) ;  /* 0xfffffffc00f08947 */ /* 0x004fea000383ffff */
[----:B------:R-:W-:Y:S05]  /*a0b0*/  BRA `(.L_x_211) ;  /* 0xfffffff800447947 */ /* 0x000fea000383ffff */
.L_x_212:
[----:B------:R-:W-:-:S00]  /*a0c0*/  BRA `(.L_x_212) ;  /* 0xfffffffc00fc7947 */ /* 0x000fc0000383ffff */
[----:B------:R-:W-:-:S00]  /*a0d0*/  NOP ;  /* 0x0000000000007918 */ /* 0x000fc00000000000 */
        /* <DEDUP_REMOVED lines=10> */
.L_x_213:


//--------------------- .nv.shared._ZN7cutlass13device_kernelINS_4gemm6kernel13GemmUniversalIN4cute5tupleIJiiiiEEENS1_10collective13CollectiveMmaINS1_37MainloopSm90TmaGmmaWarpSpecializedFP8ILi15ENS5_IJNS4_1CILi2EEENSA_ILi1EEESC_EEENS1_35KernelTmaWarpSpecializedCooperativeEEENS5_IJNSA_ILi128EEENSA_ILi112EEENSA_ILi64EEEEEENS_12float_e4m3_tENS5_IJlSC_lEEESK_SL_NS4_8TiledMMAINS4_8MMA_AtomIJNS4_4SM904GMMA30MMA_64x16x32_F32E4M3E4M3_SS_TNILNSP_7ScaleInE1ELSR_1EEEEEENS4_6LayoutISD_NS5_IJSC_NSA_ILi0EEESV_EEEEENS5_IJNS4_10UnderscoreESY_SY_EEEEENS4_13SM90_TMA_LOADENS4_14ComposedLayoutINS4_7SwizzleILi2ELi4ELi3EEENS4_18smem_ptr_flag_bitsILi8EEENSU_INS5_IJNSA_ILi8EEESI_EEENS5_IJSI_SC_EEEEEEEvNS4_8identityENS4_23SM90_TMA_LOAD_MULTICASTES1B_vS1C_EENS_8epilogue10collective6detail29Sm90TmaWarpSpecializedAdapterINS1G_15DefaultEpilogueISK_SL_SL_NS1F_6thread17LinearCombinationISK_Li1EffLNS1K_9ScaleType4KindE0ELNS_15FloatRoundStyleE2ESK_EENS1_15EpilogueDefaultEEEEEvvEEEEvNT_6ParamsE --------------------------
	.section	.nv.shared._ZN7cutlass13device_kernelINS_4gemm6kernel13GemmUniversalIN4cute5tupleIJiiiiEEENS1_10collective13CollectiveMmaINS1_37MainloopSm90TmaGmmaWarpSpecializedFP8ILi15ENS5_IJNS4_1CILi2EEENSA_ILi1EEESC_EEENS1_35KernelTmaWarpSpecializedCooperativeEEENS5_IJNSA_ILi128EEENSA_ILi112EEENSA_ILi64EEEEEENS_12float_e4m3_tENS5_IJlSC_lEEESK_SL_NS4_8TiledMMAINS4_8MMA_AtomIJNS4_4SM904GMMA30MMA_64x16x32_F32E4M3E4M3_SS_TNILNSP_7ScaleInE1ELSR_1EEEEEENS4_6LayoutISD_NS5_IJSC_NSA_ILi0EEESV_EEEEENS5_IJNS4_10UnderscoreESY_SY_EEEEENS4_13SM90_TMA_LOADENS4_14ComposedLayoutINS4_7SwizzleILi2ELi4ELi3EEENS4_18smem_ptr_flag_bitsILi8EEENSU_INS5_IJNSA_ILi8EEESI_EEENS5_IJSI_SC_EEEEEEEvNS4_8identityENS4_23SM90_TMA_LOAD_MULTICASTES1B_vS1C_EENS_8epilogue10collective6detail29Sm90TmaWarpSpecializedAdapterINS1G_15DefaultEpilogueISK_SL_SL_NS1F_6thread17LinearCombinationISK_Li1EffLNS1K_9ScaleType4KindE0ELNS_15FloatRoundStyleE2ESK_EENS1_15EpilogueDefaultEEEEEvvEEEEvNT_6ParamsE,"aw",@nobits
	.sectionflags	@""
	.align	16
	.zero		1024


//--------------------- .nv.shared.reserved.0     --------------------------
	.section	.nv.shared.reserved.0,"aw",@nobits
	.weak		__nv_reservedSMEM_offset_0_alias
	.size		__nv_reservedSMEM_offset_0_alias, 0, 0
	.other		__nv_reservedSMEM_offset_0_alias,@"STO_CUDA_RESERVED_SHARED STV_DEFAULT"
__nv_reservedSMEM_offset_0_alias:
	.zero		0


//--------------------- .nv.global                --------------------------
	.section	.nv.global,"aw",@nobits
.nv.global:
	.type		_ZN39_INTERNAL_7ae4a4a1_4_k_cu_8033180b_34154cute1_E,@object
	.size		_ZN39_INTERNAL_7ae4a4a1_4_k_cu_8033180b_34154cute1_E,(_ZN39_INTERNAL_7ae4a4a1_4_k_cu_8033180b_34154cuda3std3__45__cpo6cbeginE - _ZN39_INTERNAL_7ae4a4a1_4_k_cu_8033180b_34154cute1_E)
_ZN39_INTERNAL_7ae4a4a1_4_k_cu_8033180b_34154cute1_E:
	.zero		1
	.type		_ZN39_INTERNAL_7ae4a4a1_4_k_cu_8033180b_34154cuda3std3__45__cpo6cbeginE,@object
	.size		_ZN39_INTERNAL_7ae4a4a1_4_k_cu_8033180b_34154cuda3std3__45__cpo6cbeginE,(_ZN39_INTERNAL_7ae4a4a1_4_k_cu_8033180b_34154cuda3std3__48in_placeE - _ZN39_INTERNAL_7ae4a4a1_4_k_cu_8033180b_34154cuda3std3__45__cpo6cbeginE)
_ZN39_INTERNAL_7ae4a4a1_4_k_cu_8033180b_34154cuda3std3__45__cpo6cbeginE:
	.zero		1
	.type		_ZN39_INTERNAL_7ae4a4a1_4_k_cu_8033180b_34154cuda3std3__48in_placeE,@object
	.size		_ZN39_INTERNAL_7ae4a4a1_4_k_cu_8033180b_34154cuda3std3__48in_placeE,(_ZN39_INTERNAL_7ae4a4a1_4_k_cu_8033180b_34154cuda3std6ranges3__45__cpo9iter_moveE - _ZN39_INTERNAL_7ae4a4a1_4_k_cu_8033180b_34154cuda3std3__48in_placeE)
_ZN39_INTERNAL_7ae4a4a1_4_k_cu_8033180b_34154cuda3std3__48in_placeE:
	.zero		1
	.type		_ZN39_INTERNAL_7ae4a4a1_4_k_cu_8033180b_34154cuda3std6ranges3__45__cpo9iter_moveE,@object
	.size		_ZN39_INTERNAL_7ae4a4a1_4_k_cu_8033180b_34154cuda3std6ranges3__45__cpo9iter_moveE,(_ZN39_INTERNAL_7ae4a4a1_4_k_cu_8033180b_34154cuda3std3__45__cpo5beginE - _ZN39_INTERNAL_7ae4a4a1_4_k_cu_8033180b_34154cuda3std6ranges3__45__cpo9iter_moveE)
_ZN39_INTERNAL_7ae4a4a1_4_k_cu_8033180b_34154cuda3std6ranges3__45__cpo9iter_moveE:
	.zero		1
	.type		_ZN39_INTERNAL_7ae4a4a1_4_k_cu_8033180b_34154cuda3std3__45__cpo5beginE,@object
	.size		_ZN39_INTERNAL_7ae4a4a1_4_k_cu_8033180b_34154cuda3std3__45__cpo5beginE,(_ZN39_INTERNAL_7ae4a4a1_4_k_cu_8033180b_34154cuda3std3__441_GLOBAL__N__7ae4a4a1_4_k_cu_8033180b_34156ignoreE - _ZN39_INTERNAL_7ae4a4a1_4_k_cu_8033180b_34154cuda3std3__45__cpo5beginE)
_ZN39_INTERNAL_7ae4a4a1_4_k_cu_8033180b_34154cuda3std3__45__cpo5beginE:
	.zero		1
	.type		_ZN39_INTERNAL_7ae4a4a1_4_k_cu_8033180b_34154cuda3std3__441_GLOBAL__N__7ae4a4a1_4_k_cu_8033180b_34156ignoreE,@object
	.size		_ZN39_INTERNAL_7ae4a4a1_4_k_cu_8033180b_34154cuda3std3__441_GLOBAL__N__7ae4a4a1_4_k_cu_8033180b_34156ignoreE,(_ZN39_INTERNAL_7ae4a4a1_4_k_cu_8033180b_34154cute7productE - _ZN39_INTERNAL_7ae4a4a1_4_k_cu_8033180b_34154cuda3std3__441_GLOBAL__N__7ae4a4a1_4_k_cu_8033180b_34156ignoreE)
_ZN39_INTERNAL_7ae4a4a1_4_k_cu_8033180b_34154cuda3std3__441_GLOBAL__N__7ae4a4a1_4_k_cu_8033180b_34156ignoreE:
	.zero		1
	.type		_ZN39_INTERNAL_7ae4a4a1_4_k_cu_8033180b_34154cute7productE,@object
	.size		_ZN39_INTERNAL_7ae4a4a1_4_k_cu_8033180b_34154cute7productE,(_ZN39_INTERNAL_7ae4a4a1_4_k_cu_8033180b_34154cuda3std3__45__cpo3endE - _ZN39_INTERNAL_7ae4a4a1_4_k_cu_8033180b_34154cute7productE)
_ZN39_INTERNAL_7ae4a4a1_4_k_cu_8033180b_34154cute7productE:
	.zero		1
	.type		_ZN39_INTERNAL_7ae4a4a1_4_k_cu_8033180b_34154cuda3std3__45__cpo3endE,@object
	.size		_ZN39_INTERNAL_7ae4a4a1_4_k_cu_8033180b_34154cuda3std3__45__cpo3endE,(_ZN39_INTERNAL_7ae4a4a1_4_k_cu_8033180b_34154cuda3std3__419piecewise_constructE - _ZN39_INTERNAL_7ae4a4a1_4_k_cu_8033180b_34154cuda3std3__45__cpo3endE)
_ZN39_INTERNAL_7ae4a4a1_4_k_cu_8033180b_34154cuda3std3__45__cpo3endE:
	.zero		1
	.type		_ZN39_INTERNAL_7ae4a4a1_4_k_cu_8033180b_34154cuda3std3__419piecewise_constructE,@object
	.size		_ZN39_INTERNAL_7ae4a4a1_4_k_cu_8033180b_34154cuda3std3__419piecewise_constructE,(_ZN39_INTERNAL_7ae4a4a1_4_k_cu_8033180b_34154cuda3std3__45__cpo4cendE - _ZN39_INTERNAL_7ae4a4a1_4_k_cu_8033180b_34154cuda3std3__419piecewise_constructE)
_ZN39_INTERNAL_7ae4a4a1_4_k_cu_8033180b_34154cuda3std3__419piecewise_constructE:
	.zero		1
	.type		_ZN39_INTERNAL_7ae4a4a1_4_k_cu_8033180b_34154cuda3std3__45__cpo4cendE,@object
	.size		_ZN39_INTERNAL_7ae4a4a1_4_k_cu_8033180b_34154cuda3std3__45__cpo4cendE,(_ZN39_INTERNAL_7ae4a4a1_4_k_cu_8033180b_34154cuda3std6ranges3__45__cpo4swapE - _ZN39_INTERNAL_7ae4a4a1_4_k_cu_8033180b_34154cuda3std3__45__cpo4cendE)
_ZN39_INTERNAL_7ae4a4a1_4_k_cu_8033180b_34154cuda3std3__45__cpo4cendE:
	.zero		1
	.type		_ZN39_INTERNAL_7ae4a4a1_4_k_cu_8033180b_34154cuda3std6ranges3__45__cpo4swapE,@object
	.size		_ZN39_INTERNAL_7ae4a4a1_4_k_cu_8033180b_34154cuda3std6ranges3__45__cpo4swapE,(.L_7 - _ZN39_INTERNAL_7ae4a4a1_4_k_cu_8033180b_34154cuda3std6ranges3__45__cpo4swapE)
_ZN39_INTERNAL_7ae4a4a1_4_k_cu_8033180b_34154cuda3std6ranges3__45__cpo4swapE:
	.zero		1
.L_7:


//--------------------- .nv.constant0._ZN7cutlass13device_kernelINS_4gemm6kernel13GemmUniversalIN4cute5tupleIJiiiiEEENS1_10collective13CollectiveMmaINS1_37MainloopSm90TmaGmmaWarpSpecializedFP8ILi15ENS5_IJNS4_1CILi2EEENSA_ILi1EEESC_EEENS1_35KernelTmaWarpSpecializedCooperativeEEENS5_IJNSA_ILi128EEENSA_ILi112EEENSA_ILi64EEEEEENS_12float_e4m3_tENS5_IJlSC_lEEESK_SL_NS4_8TiledMMAINS4_8MMA_AtomIJNS4_4SM904GMMA30MMA_64x16x32_F32E4M3E4M3_SS_TNILNSP_7ScaleInE1ELSR_1EEEEEENS4_6LayoutISD_NS5_IJSC_NSA_ILi0EEESV_EEEEENS5_IJNS4_10UnderscoreESY_SY_EEEEENS4_13SM90_TMA_LOADENS4_14ComposedLayoutINS4_7SwizzleILi2ELi4ELi3EEENS4_18smem_ptr_flag_bitsILi8EEENSU_INS5_IJNSA_ILi8EEESI_EEENS5_IJSI_SC_EEEEEEEvNS4_8identityENS4_23SM90_TMA_LOAD_MULTICASTES1B_vS1C_EENS_8epilogue10collective6detail29Sm90TmaWarpSpecializedAdapterINS1G_15DefaultEpilogueISK_SL_SL_NS1F_6thread17LinearCombinationISK_Li1EffLNS1K_9ScaleType4KindE0ELNS_15FloatRoundStyleE2ESK_EENS1_15EpilogueDefaultEEEEEvvEEEEvNT_6ParamsE --------------------------
	.section	.nv.constant0._ZN7cutlass13device_kernelINS_4gemm6kernel13GemmUniversalIN4cute5tupleIJiiiiEEENS1_10collective13CollectiveMmaINS1_37MainloopSm90TmaGmmaWarpSpecializedFP8ILi15ENS5_IJNS4_1CILi2EEENSA_ILi1EEESC_EEENS1_35KernelTmaWarpSpecializedCooperativeEEENS5_IJNSA_ILi128EEENSA_ILi112EEENSA_ILi64EEEEEENS_12float_e4m3_tENS5_IJlSC_lEEESK_SL_NS4_8TiledMMAINS4_8MMA_AtomIJNS4_4SM904GMMA30MMA_64x16x32_F32E4M3E4M3_SS_TNILNSP_7ScaleInE1ELSR_1EEEEEENS4_6LayoutISD_NS5_IJSC_NSA_ILi0EEESV_EEEEENS5_IJNS4_10UnderscoreESY_SY_EEEEENS4_13SM90_TMA_LOADENS4_14ComposedLayoutINS4_7SwizzleILi2ELi4ELi3EEENS4_18smem_ptr_flag_bitsILi8EEENSU_INS5_IJNSA_ILi8EEESI_EEENS5_IJSI_SC_EEEEEEEvNS4_8identityENS4_23SM90_TMA_LOAD_MULTICASTES1B_vS1C_EENS_8epilogue10collective6detail29Sm90TmaWarpSpecializedAdapterINS1G_15DefaultEpilogueISK_SL_SL_NS1F_6thread17LinearCombinationISK_Li1EffLNS1K_9ScaleType4KindE0ELNS_15FloatRoundStyleE2ESK_EENS1_15EpilogueDefaultEEEEEvvEEEEvNT_6ParamsE,"a",@progbits
	.sectionflags	@""
	.align	4
.nv.constant0._ZN7cutlass13device_kernelINS_4gemm6kernel13GemmUniversalIN4cute5tupleIJiiiiEEENS1_10collective13CollectiveMmaINS1_37MainloopSm90TmaGmmaWarpSpecializedFP8ILi15ENS5_IJNS4_1CILi2EEENSA_ILi1EEESC_EEENS1_35KernelTmaWarpSpecializedCooperativeEEENS5_IJNSA_ILi128EEENSA_ILi112EEENSA_ILi64EEEEEENS_12float_e4m3_tENS5_IJlSC_lEEESK_SL_NS4_8TiledMMAINS4_8MMA_AtomIJNS4_4SM904GMMA30MMA_64x16x32_F32E4M3E4M3_SS_TNILNSP_7ScaleInE1ELSR_1EEEEEENS4_6LayoutISD_NS5_IJSC_NSA_ILi0EEESV_EEEEENS5_IJNS4_10UnderscoreESY_SY_EEEEENS4_13SM90_TMA_LOADENS4_14ComposedLayoutINS4_7SwizzleILi2ELi4ELi3EEENS4_18smem_ptr_flag_bitsILi8EEENSU_INS5_IJNSA_ILi8EEESI_EEENS5_IJSI_SC_EEEEEEEvNS4_8identityENS4_23SM90_TMA_LOAD_MULTICASTES1B_vS1C_EENS_8epilogue10collective6detail29Sm90TmaWarpSpecializedAdapterINS1G_15DefaultEpilogueISK_SL_SL_NS1F_6thread17LinearCombinationISK_Li1EffLNS1K_9ScaleType4KindE0ELNS_15FloatRoundStyleE2ESK_EENS1_15EpilogueDefaultEEEEEvvEEEEvNT_6ParamsE:
	.zero		1664


//--------------------- SYMBOLS --------------------------

	.type		.nv.reservedSmem.offset0,@object
	.size		.nv.reservedSmem.offset0,0x4
